//
// Generated by NVIDIA NVVM Compiler
//
// Compiler Build ID: CL-36424714
// Cuda compilation tools, release 13.0, V13.0.88
// Based on NVVM 20.0.0
//

.version 9.0
.target sm_100
.address_size 64

	// .globl	_Z9layerNormPfS_iiii
.global .align 4 .b8 precalc_xorwow_matrix[102400];
.global .align 4 .b8 precalc_xorwow_offset_matrix[102400];
.global .align 4 .b8 mrg32k3aM1[2304];
.global .align 4 .b8 mrg32k3aM2[2304];
.global .align 4 .b8 mrg32k3aM1SubSeq[2016];
.global .align 4 .b8 mrg32k3aM2SubSeq[2016];
.global .align 4 .b8 mrg32k3aM1Seq[2304];
.global .align 4 .b8 mrg32k3aM2Seq[2304];
.const .align 8 .b8 __cr_lgamma_table[72];

.visible .entry _Z9layerNormPfS_iiii(
	.param .u64 .ptr .align 1 _Z9layerNormPfS_iiii_param_0,
	.param .u64 .ptr .align 1 _Z9layerNormPfS_iiii_param_1,
	.param .u32 _Z9layerNormPfS_iiii_param_2,
	.param .u32 _Z9layerNormPfS_iiii_param_3,
	.param .u32 _Z9layerNormPfS_iiii_param_4,
	.param .u32 _Z9layerNormPfS_iiii_param_5
)
{
	.reg .pred 	%p<29>;
	.reg .b32 	%r<110>;
	.reg .b32 	%f<286>;
	.reg .b64 	%rd<37>;

	ld.param.u64 	%rd7, [_Z9layerNormPfS_iiii_param_0];
	ld.param.u64 	%rd8, [_Z9layerNormPfS_iiii_param_1];
	ld.param.u32 	%r71, [_Z9layerNormPfS_iiii_param_2];
	ld.param.u32 	%r68, [_Z9layerNormPfS_iiii_param_3];
	ld.param.u32 	%r69, [_Z9layerNormPfS_iiii_param_4];
	ld.param.u32 	%r70, [_Z9layerNormPfS_iiii_param_5];
	cvta.to.global.u64 	%rd1, %rd8;
	cvta.to.global.u64 	%rd2, %rd7;
	mov.u32 	%r72, %ctaid.x;
	mov.u32 	%r73, %tid.x;
	mov.u32 	%r74, %ntid.x;
	mad.lo.s32 	%r1, %r72, %r74, %r73;
	mul.lo.s32 	%r75, %r68, %r71;
	setp.ge.s32 	%p1, %r1, %r75;
	@%p1 bra 	$L__BB0_40;
	div.s32 	%r2, %r1, %r68;
	mul.lo.s32 	%r76, %r2, %r68;
	sub.s32 	%r3, %r1, %r76;
	mul.lo.s32 	%r4, %r70, %r69;
	setp.lt.s32 	%p2, %r4, 1;
	mov.f32 	%f276, 0f00000000;
	@%p2 bra 	$L__BB0_14;
	mad.lo.s32 	%r78, %r2, %r68, %r3;
	mul.lo.s32 	%r5, %r4, %r78;
	and.b32  	%r6, %r4, 15;
	setp.lt.u32 	%p3, %r4, 16;
	mov.f32 	%f276, 0f00000000;
	mov.b32 	%r92, 0;
	@%p3 bra 	$L__BB0_5;
	and.b32  	%r92, %r4, 2147483632;
	neg.s32 	%r90, %r92;
	add.s64 	%rd3, %rd2, 32;
	mov.f32 	%f276, 0f00000000;
	mov.u32 	%r89, %r5;
$L__BB0_4:
	.pragma "nounroll";
	mul.wide.s32 	%rd9, %r89, 4;
	add.s64 	%rd10, %rd3, %rd9;
	ld.global.f32 	%f34, [%rd10+-32];
	add.f32 	%f35, %f276, %f34;
	ld.global.f32 	%f36, [%rd10+-28];
	add.f32 	%f37, %f35, %f36;
	ld.global.f32 	%f38, [%rd10+-24];
	add.f32 	%f39, %f37, %f38;
	ld.global.f32 	%f40, [%rd10+-20];
	add.f32 	%f41, %f39, %f40;
	ld.global.f32 	%f42, [%rd10+-16];
	add.f32 	%f43, %f41, %f42;
	ld.global.f32 	%f44, [%rd10+-12];
	add.f32 	%f45, %f43, %f44;
	ld.global.f32 	%f46, [%rd10+-8];
	add.f32 	%f47, %f45, %f46;
	ld.global.f32 	%f48, [%rd10+-4];
	add.f32 	%f49, %f47, %f48;
	ld.global.f32 	%f50, [%rd10];
	add.f32 	%f51, %f49, %f50;
	ld.global.f32 	%f52, [%rd10+4];
	add.f32 	%f53, %f51, %f52;
	ld.global.f32 	%f54, [%rd10+8];
	add.f32 	%f55, %f53, %f54;
	ld.global.f32 	%f56, [%rd10+12];
	add.f32 	%f57, %f55, %f56;
	ld.global.f32 	%f58, [%rd10+16];
	add.f32 	%f59, %f57, %f58;
	ld.global.f32 	%f60, [%rd10+20];
	add.f32 	%f61, %f59, %f60;
	ld.global.f32 	%f62, [%rd10+24];
	add.f32 	%f63, %f61, %f62;
	ld.global.f32 	%f64, [%rd10+28];
	add.f32 	%f276, %f63, %f64;
	add.s32 	%r90, %r90, 16;
	add.s32 	%r89, %r89, 16;
	setp.ne.s32 	%p4, %r90, 0;
	@%p4 bra 	$L__BB0_4;
$L__BB0_5:
	setp.eq.s32 	%p5, %r6, 0;
	@%p5 bra 	$L__BB0_14;
	and.b32  	%r14, %r4, 7;
	setp.lt.u32 	%p6, %r6, 8;
	@%p6 bra 	$L__BB0_8;
	add.s32 	%r79, %r92, %r5;
	mul.wide.s32 	%rd11, %r79, 4;
	add.s64 	%rd12, %rd2, %rd11;
	ld.global.f32 	%f66, [%rd12];
	add.f32 	%f67, %f276, %f66;
	ld.global.f32 	%f68, [%rd12+4];
	add.f32 	%f69, %f67, %f68;
	ld.global.f32 	%f70, [%rd12+8];
	add.f32 	%f71, %f69, %f70;
	ld.global.f32 	%f72, [%rd12+12];
	add.f32 	%f73, %f71, %f72;
	ld.global.f32 	%f74, [%rd12+16];
	add.f32 	%f75, %f73, %f74;
	ld.global.f32 	%f76, [%rd12+20];
	add.f32 	%f77, %f75, %f76;
	ld.global.f32 	%f78, [%rd12+24];
	add.f32 	%f79, %f77, %f78;
	ld.global.f32 	%f80, [%rd12+28];
	add.f32 	%f276, %f79, %f80;
	add.s32 	%r92, %r92, 8;
$L__BB0_8:
	setp.eq.s32 	%p7, %r14, 0;
	@%p7 bra 	$L__BB0_14;
	and.b32  	%r17, %r4, 3;
	setp.lt.u32 	%p8, %r14, 4;
	@%p8 bra 	$L__BB0_11;
	add.s32 	%r80, %r92, %r5;
	mul.wide.s32 	%rd13, %r80, 4;
	add.s64 	%rd14, %rd2, %rd13;
	ld.global.f32 	%f82, [%rd14];
	add.f32 	%f83, %f276, %f82;
	ld.global.f32 	%f84, [%rd14+4];
	add.f32 	%f85, %f83, %f84;
	ld.global.f32 	%f86, [%rd14+8];
	add.f32 	%f87, %f85, %f86;
	ld.global.f32 	%f88, [%rd14+12];
	add.f32 	%f276, %f87, %f88;
	add.s32 	%r92, %r92, 4;
$L__BB0_11:
	setp.eq.s32 	%p9, %r17, 0;
	@%p9 bra 	$L__BB0_14;
	add.s32 	%r95, %r92, %r5;
	neg.s32 	%r94, %r17;
$L__BB0_13:
	.pragma "nounroll";
	mul.wide.s32 	%rd15, %r95, 4;
	add.s64 	%rd16, %rd2, %rd15;
	ld.global.f32 	%f89, [%rd16];
	add.f32 	%f276, %f276, %f89;
	add.s32 	%r95, %r95, 1;
	add.s32 	%r94, %r94, 1;
	setp.ne.s32 	%p10, %r94, 0;
	@%p10 bra 	$L__BB0_13;
$L__BB0_14:
	setp.lt.s32 	%p11, %r4, 1;
	cvt.rn.f32.s32 	%f14, %r4;
	div.rn.f32 	%f15, %f276, %f14;
	mov.f32 	%f285, 0f00000000;
	@%p11 bra 	$L__BB0_27;
	mad.lo.s32 	%r82, %r2, %r68, %r3;
	mul.lo.s32 	%r26, %r4, %r82;
	and.b32  	%r27, %r4, 15;
	setp.lt.u32 	%p12, %r4, 16;
	mov.f32 	%f285, 0f00000000;
	mov.b32 	%r99, 0;
	@%p12 bra 	$L__BB0_18;
	and.b32  	%r99, %r4, 2147483632;
	neg.s32 	%r97, %r99;
	add.s64 	%rd4, %rd2, 32;
	mov.f32 	%f285, 0f00000000;
	mov.u32 	%r96, %r26;
$L__BB0_17:
	.pragma "nounroll";
	mul.wide.s32 	%rd17, %r96, 4;
	add.s64 	%rd18, %rd4, %rd17;
	ld.global.f32 	%f94, [%rd18+-32];
	sub.f32 	%f95, %f94, %f15;
	fma.rn.f32 	%f96, %f95, %f95, %f285;
	ld.global.f32 	%f97, [%rd18+-28];
	sub.f32 	%f98, %f97, %f15;
	fma.rn.f32 	%f99, %f98, %f98, %f96;
	ld.global.f32 	%f100, [%rd18+-24];
	sub.f32 	%f101, %f100, %f15;
	fma.rn.f32 	%f102, %f101, %f101, %f99;
	ld.global.f32 	%f103, [%rd18+-20];
	sub.f32 	%f104, %f103, %f15;
	fma.rn.f32 	%f105, %f104, %f104, %f102;
	ld.global.f32 	%f106, [%rd18+-16];
	sub.f32 	%f107, %f106, %f15;
	fma.rn.f32 	%f108, %f107, %f107, %f105;
	ld.global.f32 	%f109, [%rd18+-12];
	sub.f32 	%f110, %f109, %f15;
	fma.rn.f32 	%f111, %f110, %f110, %f108;
	ld.global.f32 	%f112, [%rd18+-8];
	sub.f32 	%f113, %f112, %f15;
	fma.rn.f32 	%f114, %f113, %f113, %f111;
	ld.global.f32 	%f115, [%rd18+-4];
	sub.f32 	%f116, %f115, %f15;
	fma.rn.f32 	%f117, %f116, %f116, %f114;
	ld.global.f32 	%f118, [%rd18];
	sub.f32 	%f119, %f118, %f15;
	fma.rn.f32 	%f120, %f119, %f119, %f117;
	ld.global.f32 	%f121, [%rd18+4];
	sub.f32 	%f122, %f121, %f15;
	fma.rn.f32 	%f123, %f122, %f122, %f120;
	ld.global.f32 	%f124, [%rd18+8];
	sub.f32 	%f125, %f124, %f15;
	fma.rn.f32 	%f126, %f125, %f125, %f123;
	ld.global.f32 	%f127, [%rd18+12];
	sub.f32 	%f128, %f127, %f15;
	fma.rn.f32 	%f129, %f128, %f128, %f126;
	ld.global.f32 	%f130, [%rd18+16];
	sub.f32 	%f131, %f130, %f15;
	fma.rn.f32 	%f132, %f131, %f131, %f129;
	ld.global.f32 	%f133, [%rd18+20];
	sub.f32 	%f134, %f133, %f15;
	fma.rn.f32 	%f135, %f134, %f134, %f132;
	ld.global.f32 	%f136, [%rd18+24];
	sub.f32 	%f137, %f136, %f15;
	fma.rn.f32 	%f138, %f137, %f137, %f135;
	ld.global.f32 	%f139, [%rd18+28];
	sub.f32 	%f140, %f139, %f15;
	fma.rn.f32 	%f285, %f140, %f140, %f138;
	add.s32 	%r97, %r97, 16;
	add.s32 	%r96, %r96, 16;
	setp.ne.s32 	%p13, %r97, 0;
	@%p13 bra 	$L__BB0_17;
$L__BB0_18:
	setp.eq.s32 	%p14, %r27, 0;
	@%p14 bra 	$L__BB0_27;
	and.b32  	%r35, %r4, 7;
	setp.lt.u32 	%p15, %r27, 8;
	@%p15 bra 	$L__BB0_21;
	add.s32 	%r83, %r99, %r26;
	mul.wide.s32 	%rd19, %r83, 4;
	add.s64 	%rd20, %rd2, %rd19;
	ld.global.f32 	%f142, [%rd20];
	sub.f32 	%f143, %f142, %f15;
	fma.rn.f32 	%f144, %f143, %f143, %f285;
	ld.global.f32 	%f145, [%rd20+4];
	sub.f32 	%f146, %f145, %f15;
	fma.rn.f32 	%f147, %f146, %f146, %f144;
	ld.global.f32 	%f148, [%rd20+8];
	sub.f32 	%f149, %f148, %f15;
	fma.rn.f32 	%f150, %f149, %f149, %f147;
	ld.global.f32 	%f151, [%rd20+12];
	sub.f32 	%f152, %f151, %f15;
	fma.rn.f32 	%f153, %f152, %f152, %f150;
	ld.global.f32 	%f154, [%rd20+16];
	sub.f32 	%f155, %f154, %f15;
	fma.rn.f32 	%f156, %f155, %f155, %f153;
	ld.global.f32 	%f157, [%rd20+20];
	sub.f32 	%f158, %f157, %f15;
	fma.rn.f32 	%f159, %f158, %f158, %f156;
	ld.global.f32 	%f160, [%rd20+24];
	sub.f32 	%f161, %f160, %f15;
	fma.rn.f32 	%f162, %f161, %f161, %f159;
	ld.global.f32 	%f163, [%rd20+28];
	sub.f32 	%f164, %f163, %f15;
	fma.rn.f32 	%f285, %f164, %f164, %f162;
	add.s32 	%r99, %r99, 8;
$L__BB0_21:
	setp.eq.s32 	%p16, %r35, 0;
	@%p16 bra 	$L__BB0_27;
	and.b32  	%r38, %r4, 3;
	setp.lt.u32 	%p17, %r35, 4;
	@%p17 bra 	$L__BB0_24;
	add.s32 	%r84, %r99, %r26;
	mul.wide.s32 	%rd21, %r84, 4;
	add.s64 	%rd22, %rd2, %rd21;
	ld.global.f32 	%f166, [%rd22];
	sub.f32 	%f167, %f166, %f15;
	fma.rn.f32 	%f168, %f167, %f167, %f285;
	ld.global.f32 	%f169, [%rd22+4];
	sub.f32 	%f170, %f169, %f15;
	fma.rn.f32 	%f171, %f170, %f170, %f168;
	ld.global.f32 	%f172, [%rd22+8];
	sub.f32 	%f173, %f172, %f15;
	fma.rn.f32 	%f174, %f173, %f173, %f171;
	ld.global.f32 	%f175, [%rd22+12];
	sub.f32 	%f176, %f175, %f15;
	fma.rn.f32 	%f285, %f176, %f176, %f174;
	add.s32 	%r99, %r99, 4;
$L__BB0_24:
	setp.eq.s32 	%p18, %r38, 0;
	@%p18 bra 	$L__BB0_27;
	add.s32 	%r102, %r99, %r26;
	neg.s32 	%r101, %r38;
$L__BB0_26:
	.pragma "nounroll";
	mul.wide.s32 	%rd23, %r102, 4;
	add.s64 	%rd24, %rd2, %rd23;
	ld.global.f32 	%f177, [%rd24];
	sub.f32 	%f178, %f177, %f15;
	fma.rn.f32 	%f285, %f178, %f178, %f285;
	add.s32 	%r102, %r102, 1;
	add.s32 	%r101, %r101, 1;
	setp.ne.s32 	%p19, %r101, 0;
	@%p19 bra 	$L__BB0_26;
$L__BB0_27:
	setp.lt.s32 	%p20, %r4, 1;
	div.rn.f32 	%f179, %f285, %f14;
	add.f32 	%f180, %f179, 0f358637BD;
	rsqrt.approx.f32 	%f29, %f180;
	@%p20 bra 	$L__BB0_40;
	mad.lo.s32 	%r86, %r2, %r68, %r3;
	mul.lo.s32 	%r47, %r4, %r86;
	and.b32  	%r48, %r4, 15;
	setp.lt.u32 	%p21, %r4, 16;
	mov.b32 	%r106, 0;
	@%p21 bra 	$L__BB0_31;
	and.b32  	%r106, %r4, 2147483632;
	neg.s32 	%r104, %r106;
	add.s64 	%rd5, %rd2, 32;
	add.s64 	%rd6, %rd1, 32;
	mov.u32 	%r103, %r47;
$L__BB0_30:
	.pragma "nounroll";
	mul.wide.s32 	%rd25, %r103, 4;
	add.s64 	%rd26, %rd5, %rd25;
	add.s64 	%rd27, %rd6, %rd25;
	ld.global.f32 	%f181, [%rd26+-32];
	sub.f32 	%f182, %f181, %f15;
	mul.f32 	%f183, %f29, %f182;
	st.global.f32 	[%rd27+-32], %f183;
	ld.global.f32 	%f184, [%rd26+-28];
	sub.f32 	%f185, %f184, %f15;
	mul.f32 	%f186, %f29, %f185;
	st.global.f32 	[%rd27+-28], %f186;
	ld.global.f32 	%f187, [%rd26+-24];
	sub.f32 	%f188, %f187, %f15;
	mul.f32 	%f189, %f29, %f188;
	st.global.f32 	[%rd27+-24], %f189;
	ld.global.f32 	%f190, [%rd26+-20];
	sub.f32 	%f191, %f190, %f15;
	mul.f32 	%f192, %f29, %f191;
	st.global.f32 	[%rd27+-20], %f192;
	ld.global.f32 	%f193, [%rd26+-16];
	sub.f32 	%f194, %f193, %f15;
	mul.f32 	%f195, %f29, %f194;
	st.global.f32 	[%rd27+-16], %f195;
	ld.global.f32 	%f196, [%rd26+-12];
	sub.f32 	%f197, %f196, %f15;
	mul.f32 	%f198, %f29, %f197;
	st.global.f32 	[%rd27+-12], %f198;
	ld.global.f32 	%f199, [%rd26+-8];
	sub.f32 	%f200, %f199, %f15;
	mul.f32 	%f201, %f29, %f200;
	st.global.f32 	[%rd27+-8], %f201;
	ld.global.f32 	%f202, [%rd26+-4];
	sub.f32 	%f203, %f202, %f15;
	mul.f32 	%f204, %f29, %f203;
	st.global.f32 	[%rd27+-4], %f204;
	ld.global.f32 	%f205, [%rd26];
	sub.f32 	%f206, %f205, %f15;
	mul.f32 	%f207, %f29, %f206;
	st.global.f32 	[%rd27], %f207;
	ld.global.f32 	%f208, [%rd26+4];
	sub.f32 	%f209, %f208, %f15;
	mul.f32 	%f210, %f29, %f209;
	st.global.f32 	[%rd27+4], %f210;
	ld.global.f32 	%f211, [%rd26+8];
	sub.f32 	%f212, %f211, %f15;
	mul.f32 	%f213, %f29, %f212;
	st.global.f32 	[%rd27+8], %f213;
	ld.global.f32 	%f214, [%rd26+12];
	sub.f32 	%f215, %f214, %f15;
	mul.f32 	%f216, %f29, %f215;
	st.global.f32 	[%rd27+12], %f216;
	ld.global.f32 	%f217, [%rd26+16];
	sub.f32 	%f218, %f217, %f15;
	mul.f32 	%f219, %f29, %f218;
	st.global.f32 	[%rd27+16], %f219;
	ld.global.f32 	%f220, [%rd26+20];
	sub.f32 	%f221, %f220, %f15;
	mul.f32 	%f222, %f29, %f221;
	st.global.f32 	[%rd27+20], %f222;
	ld.global.f32 	%f223, [%rd26+24];
	sub.f32 	%f224, %f223, %f15;
	mul.f32 	%f225, %f29, %f224;
	st.global.f32 	[%rd27+24], %f225;
	ld.global.f32 	%f226, [%rd26+28];
	sub.f32 	%f227, %f226, %f15;
	mul.f32 	%f228, %f29, %f227;
	st.global.f32 	[%rd27+28], %f228;
	add.s32 	%r104, %r104, 16;
	add.s32 	%r103, %r103, 16;
	setp.ne.s32 	%p22, %r104, 0;
	@%p22 bra 	$L__BB0_30;
$L__BB0_31:
	setp.eq.s32 	%p23, %r48, 0;
	@%p23 bra 	$L__BB0_40;
	and.b32  	%r56, %r4, 7;
	setp.lt.u32 	%p24, %r48, 8;
	@%p24 bra 	$L__BB0_34;
	add.s32 	%r87, %r106, %r47;
	mul.wide.s32 	%rd28, %r87, 4;
	add.s64 	%rd29, %rd2, %rd28;
	ld.global.f32 	%f229, [%rd29];
	sub.f32 	%f230, %f229, %f15;
	mul.f32 	%f231, %f29, %f230;
	add.s64 	%rd30, %rd1, %rd28;
	st.global.f32 	[%rd30], %f231;
	ld.global.f32 	%f232, [%rd29+4];
	sub.f32 	%f233, %f232, %f15;
	mul.f32 	%f234, %f29, %f233;
	st.global.f32 	[%rd30+4], %f234;
	ld.global.f32 	%f235, [%rd29+8];
	sub.f32 	%f236, %f235, %f15;
	mul.f32 	%f237, %f29, %f236;
	st.global.f32 	[%rd30+8], %f237;
	ld.global.f32 	%f238, [%rd29+12];
	sub.f32 	%f239, %f238, %f15;
	mul.f32 	%f240, %f29, %f239;
	st.global.f32 	[%rd30+12], %f240;
	ld.global.f32 	%f241, [%rd29+16];
	sub.f32 	%f242, %f241, %f15;
	mul.f32 	%f243, %f29, %f242;
	st.global.f32 	[%rd30+16], %f243;
	ld.global.f32 	%f244, [%rd29+20];
	sub.f32 	%f245, %f244, %f15;
	mul.f32 	%f246, %f29, %f245;
	st.global.f32 	[%rd30+20], %f246;
	ld.global.f32 	%f247, [%rd29+24];
	sub.f32 	%f248, %f247, %f15;
	mul.f32 	%f249, %f29, %f248;
	st.global.f32 	[%rd30+24], %f249;
	ld.global.f32 	%f250, [%rd29+28];
	sub.f32 	%f251, %f250, %f15;
	mul.f32 	%f252, %f29, %f251;
	st.global.f32 	[%rd30+28], %f252;
	add.s32 	%r106, %r106, 8;
$L__BB0_34:
	setp.eq.s32 	%p25, %r56, 0;
	@%p25 bra 	$L__BB0_40;
	and.b32  	%r59, %r4, 3;
	setp.lt.u32 	%p26, %r56, 4;
	@%p26 bra 	$L__BB0_37;
	add.s32 	%r88, %r106, %r47;
	mul.wide.s32 	%rd31, %r88, 4;
	add.s64 	%rd32, %rd2, %rd31;
	ld.global.f32 	%f253, [%rd32];
	sub.f32 	%f254, %f253, %f15;
	mul.f32 	%f255, %f29, %f254;
	add.s64 	%rd33, %rd1, %rd31;
	st.global.f32 	[%rd33], %f255;
	ld.global.f32 	%f256, [%rd32+4];
	sub.f32 	%f257, %f256, %f15;
	mul.f32 	%f258, %f29, %f257;
	st.global.f32 	[%rd33+4], %f258;
	ld.global.f32 	%f259, [%rd32+8];
	sub.f32 	%f260, %f259, %f15;
	mul.f32 	%f261, %f29, %f260;
	st.global.f32 	[%rd33+8], %f261;
	ld.global.f32 	%f262, [%rd32+12];
	sub.f32 	%f263, %f262, %f15;
	mul.f32 	%f264, %f29, %f263;
	st.global.f32 	[%rd33+12], %f264;
	add.s32 	%r106, %r106, 4;
$L__BB0_37:
	setp.eq.s32 	%p27, %r59, 0;
	@%p27 bra 	$L__BB0_40;
	add.s32 	%r109, %r106, %r47;
	neg.s32 	%r108, %r59;
$L__BB0_39:
	.pragma "nounroll";
	mul.wide.s32 	%rd34, %r109, 4;
	add.s64 	%rd35, %rd1, %rd34;
	add.s64 	%rd36, %rd2, %rd34;
	ld.global.f32 	%f265, [%rd36];
	sub.f32 	%f266, %f265, %f15;
	mul.f32 	%f267, %f29, %f266;
	st.global.f32 	[%rd35], %f267;
	add.s32 	%r109, %r109, 1;
	add.s32 	%r108, %r108, 1;
	setp.ne.s32 	%p28, %r108, 0;
	@%p28 bra 	$L__BB0_39;
$L__BB0_40:
	ret;

}


// ===== COMPILED SASS (sm_100) =====

	.target	sm_100

	.elftype	@"ET_EXEC"


//--------------------- .note.nv.tkinfo           --------------------------
	.section	.note.nv.tkinfo,"",@"SHT_NOTE"
	.sectionflags	@"SHF_NOTE_NV_TKINFO"
	.tkinfo
        /*0018*/ 	.word	0x00000002
        /*0030*/ 	.string	""
        /*0030*/ 	.string	"ptxas"
        /*0030*/ 	.string	"Cuda compilation tools, release 13.0, V13.0.88"
        /*0030*/ 	.string	"Build cuda_13.0.r13.0/compiler.36424714_0"
        /*0030*/ 	.string	"-arch sm_100 -m 64 "



//--------------------- .note.nv.cuinfo           --------------------------
	.section	.note.nv.cuinfo,"",@"SHT_NOTE"
	.sectionflags	@"SHF_NOTE_NV_CUINFO"
        /*0018*/ 	.short	0x0002
        /*001a*/ 	.short	0x0064
        /*001c*/ 	.short	0x0082
	.zero		2


//--------------------- .nv.info                  --------------------------
	.section	.nv.info,"",@"SHT_CUDA_INFO"
	.align	4


	//----- nvinfo : EIATTR_REGCOUNT
	.align		4
        /*0000*/ 	.byte	0x04, 0x2f
        /*0002*/ 	.short	(.L_10 - .L_9)
	.align		4
.L_9:
        /*0004*/ 	.word	index@(_Z9layerNormPfS_iiii)
        /*0008*/ 	.word	0x00000020


	//----- nvinfo : EIATTR_FRAME_SIZE
	.align		4
.L_10:
        /*000c*/ 	.byte	0x04, 0x11
        /*000e*/ 	.short	(.L_12 - .L_11)
	.align		4
.L_11:
        /*0010*/ 	.word	index@($__internal_0_$__cuda_sm3x_div_rn_noftz_f32_slowpath)
        /*0014*/ 	.word	0x00000000


	//----- nvinfo : EIATTR_FRAME_SIZE
	.align		4
.L_12:
        /*0018*/ 	.byte	0x04, 0x11
        /*001a*/ 	.short	(.L_14 - .L_13)
	.align		4
.L_13:
        /*001c*/ 	.word	index@(_Z9layerNormPfS_iiii)
        /*0020*/ 	.word	0x00000000


	//----- nvinfo : EIATTR_MIN_STACK_SIZE
	.align		4
.L_14:
        /*0024*/ 	.byte	0x04, 0x12
        /*0026*/ 	.short	(.L_16 - .L_15)
	.align		4
.L_15:
        /*0028*/ 	.word	index@(_Z9layerNormPfS_iiii)
        /*002c*/ 	.word	0x00000000
.L_16:


//--------------------- .nv.compat                --------------------------
	.section	.nv.compat,"",@"SHT_CUDA_COMPAT_INFO"
	.align	4
        /*0000*/ 	.byte	0x02, 0x09, 0x00, 0x00, 0x02, 0x02, 0x01, 0x00, 0x02, 0x05, 0x05, 0x00, 0x03, 0x07, 0x01, 0x01
        /*0010*/ 	.byte	0x02, 0x03, 0x00, 0x00, 0x02, 0x06, 0x01, 0x00, 0x04, 0x0b, 0x08, 0x00, 0x01, 0x00, 0x00, 0x00
        /*0020*/ 	.byte	0x00, 0x00, 0x00, 0x00


//--------------------- .nv.info._Z9layerNormPfS_iiii --------------------------
	.section	.nv.info._Z9layerNormPfS_iiii,"",@"SHT_CUDA_INFO"
	.sectionflags	@""
	.align	4


	//----- nvinfo : EIATTR_CUDA_API_VERSION
	.align		4
        /*0000*/ 	.byte	0x04, 0x37
        /*0002*/ 	.short	(.L_18 - .L_17)
.L_17:
        /*0004*/ 	.word	0x00000082


	//----- nvinfo : EIATTR_KPARAM_INFO
	.align		4
.L_18:
        /*0008*/ 	.byte	0x04, 0x17
        /*000a*/ 	.short	(.L_20 - .L_19)
.L_19:
        /*000c*/ 	.word	0x00000000
        /*0010*/ 	.short	0x0005
        /*0012*/ 	.short	0x001c
        /*0014*/ 	.byte	0x00, 0xf0, 0x11, 0x00


	//----- nvinfo : EIATTR_KPARAM_INFO
	.align		4
.L_20:
        /*0018*/ 	.byte	0x04, 0x17
        /*001a*/ 	.short	(.L_22 - .L_21)
.L_21:
        /*001c*/ 	.word	0x00000000
        /*0020*/ 	.short	0x0004
        /*0022*/ 	.short	0x0018
        /*0024*/ 	.byte	0x00, 0xf0, 0x11, 0x00


	//----- nvinfo : EIATTR_KPARAM_INFO
	.align		4
.L_22:
        /*0028*/ 	.byte	0x04, 0x17
        /*002a*/ 	.short	(.L_24 - .L_23)
.L_23:
        /*002c*/ 	.word	0x00000000
        /*0030*/ 	.short	0x0003
        /*0032*/ 	.short	0x0014
        /*0034*/ 	.byte	0x00, 0xf0, 0x11, 0x00


	//----- nvinfo : EIATTR_KPARAM_INFO
	.align		4
.L_24:
        /*0038*/ 	.byte	0x04, 0x17
        /*003a*/ 	.short	(.L_26 - .L_25)
.L_25:
        /*003c*/ 	.word	0x00000000
        /*0040*/ 	.short	0x0002
        /*0042*/ 	.short	0x0010
        /*0044*/ 	.byte	0x00, 0xf0, 0x11, 0x00


	//----- nvinfo : EIATTR_KPARAM_INFO
	.align		4
.L_26:
        /*0048*/ 	.byte	0x04, 0x17
        /*004a*/ 	.short	(.L_28 - .L_27)
.L_27:
        /*004c*/ 	.word	0x00000000
        /*0050*/ 	.short	0x0001
        /*0052*/ 	.short	0x0008
        /*0054*/ 	.byte	0x00, 0xf5, 0x21, 0x00


	//----- nvinfo : EIATTR_KPARAM_INFO
	.align		4
.L_28:
        /*0058*/ 	.byte	0x04, 0x17
        /*005a*/ 	.short	(.L_30 - .L_29)
.L_29:
        /*005c*/ 	.word	0x00000000
        /*0060*/ 	.short	0x0000
        /*0062*/ 	.short	0x0000
        /*0064*/ 	.byte	0x00, 0xf5, 0x21, 0x00


	//----- nvinfo : EIATTR_SPARSE_MMA_MASK
	.align		4
.L_30:
        /*0068*/ 	.byte	0x03, 0x50
        /*006a*/ 	.short	0x0000


	//----- nvinfo : EIATTR_MAXREG_COUNT
	.align		4
        /*006c*/ 	.byte	0x03, 0x1b
        /*006e*/ 	.short	0x00ff


	//----- nvinfo : EIATTR_MERCURY_ISA_VERSION
	.align		4
        /*0070*/ 	.byte	0x03, 0x5f
        /*0072*/ 	.short	0x0101


	//----- nvinfo : EIATTR_VRC_CTA_INIT_COUNT
	.align		4
        /*0074*/ 	.byte	0x02, 0x4a
	.zero		1
	.zero		1


	//----- nvinfo : EIATTR_EXIT_INSTR_OFFSETS
	.align		4
        /*0078*/ 	.byte	0x04, 0x1c
        /*007a*/ 	.short	(.L_32 - .L_31)


	//   ....[0]....
.L_31:
        /*007c*/ 	.word	0x00000080


	//   ....[1]....
        /*0080*/ 	.word	0x000013e0


	//   ....[2]....
        /*0084*/ 	.word	0x000019b0


	//   ....[3]....
        /*0088*/ 	.word	0x00001c60


	//   ....[4]....
        /*008c*/ 	.word	0x00001e10


	//   ....[5]....
        /*0090*/ 	.word	0x00001f00


	//----- nvinfo : EIATTR_CRS_STACK_SIZE
	.align		4
.L_32:
        /*0094*/ 	.byte	0x04, 0x1e
        /*0096*/ 	.short	(.L_34 - .L_33)
.L_33:
        /*0098*/ 	.word	0x00000000


	//----- nvinfo : EIATTR_CBANK_PARAM_SIZE
	.align		4
.L_34:
        /*009c*/ 	.byte	0x03, 0x19
        /*009e*/ 	.short	0x0020


	//----- nvinfo : EIATTR_PARAM_CBANK
	.align		4
        /*00a0*/ 	.byte	0x04, 0x0a
        /*00a2*/ 	.short	(.L_36 - .L_35)
	.align		4
.L_35:
        /*00a4*/ 	.word	index@(.nv.constant0._Z9layerNormPfS_iiii)
        /*00a8*/ 	.short	0x0380
        /*00aa*/ 	.short	0x0020


	//----- nvinfo : EIATTR_SW_WAR
	.align		4
.L_36:
        /*00ac*/ 	.byte	0x04, 0x36
        /*00ae*/ 	.short	(.L_38 - .L_37)
.L_37:
        /*00b0*/ 	.word	0x00000008
.L_38:


//--------------------- .nv.callgraph             --------------------------
	.section	.nv.callgraph,"",@"SHT_CUDA_CALLGRAPH"
	.align	4
	.sectionentsize	8
	.align		4
        /*0000*/ 	.word	0x00000000
	.align		4
        /*0004*/ 	.word	0xffffffff
	.align		4
        /*0008*/ 	.word	0x00000000
	.align		4
        /*000c*/ 	.word	0xfffffffe
	.align		4
        /*0010*/ 	.word	0x00000000
	.align		4
        /*0014*/ 	.word	0xfffffffd
	.align		4
        /*0018*/ 	.word	0x00000000
	.align		4
        /*001c*/ 	.word	0xfffffffc


//--------------------- .nv.constant4             --------------------------
	.section	.nv.constant4,"a",@progbits
	.align	8
	.align		8
.nv.constant4:
        /*0000*/ 	.dword	precalc_xorwow_matrix
	.align		8
        /*0008*/ 	.dword	precalc_xorwow_offset_matrix
	.align		8
        /*0010*/ 	.dword	mrg32k3aM1
	.align		8
        /*0018*/ 	.dword	mrg32k3aM2
	.align		8
        /*0020*/ 	.dword	mrg32k3aM1SubSeq
	.align		8
        /*0028*/ 	.dword	mrg32k3aM2SubSeq
	.align		8
        /*0030*/ 	.dword	mrg32k3aM1Seq
	.align		8
        /*0038*/ 	.dword	mrg32k3aM2Seq


//--------------------- .nv.constant3             --------------------------
	.section	.nv.constant3,"a",@progbits
	.align	8
.nv.constant3:
	.type		__cr_lgamma_table,@object
	.size		__cr_lgamma_table,(.L_8 - __cr_lgamma_table)
__cr_lgamma_table:
        /*0000*/ 	.byte	0x00, 0x00, 0x00, 0x00, 0x00, 0x00, 0x00, 0x00, 0x00, 0x00, 0x00, 0x00, 0x00, 0x00, 0x00, 0x00
        /*0010*/ 	.byte	0xef, 0x39, 0xfa, 0xfe, 0x42, 0x2e, 0xe6, 0x3f, 0x02, 0x20, 0x2a, 0xfa, 0x0b, 0xab, 0xfc, 0x3f
        /*0020*/ 	.byte	0xf9, 0x2c, 0x92, 0x7c, 0xa7, 0x6c, 0x09, 0x40, 0xc9, 0x79, 0x44, 0x3c, 0x64, 0x26, 0x13, 0x40
        /*0030*/ 	.byte	0xca, 0x01, 0xcf, 0x3a, 0x27, 0x51, 0x1a, 0x40, 0x30, 0xcc, 0x2d, 0xf3, 0xe1, 0x0c, 0x21, 0x40
        /*0040*/ 	.byte	0x0d, 0xb7, 0xfc, 0x82, 0x8e, 0x35, 0x25, 0x40
.L_8:


//--------------------- .text._Z9layerNormPfS_iiii --------------------------
	.section	.text._Z9layerNormPfS_iiii,"ax",@progbits
	.align	128
        .global         _Z9layerNormPfS_iiii
        .type           _Z9layerNormPfS_iiii,@function
        .size           _Z9layerNormPfS_iiii,(.L_x_33 - _Z9layerNormPfS_iiii)
        .other          _Z9layerNormPfS_iiii,@"STO_CUDA_ENTRY STV_DEFAULT"
_Z9layerNormPfS_iiii:
.text._Z9layerNormPfS_iiii:
[----:B------:R-:W-:Y:S01]  /*0000*/  LDC R1, c[0x0][0x37c] ;  /* 0x0000df00ff017b82 */ /* 0x000fe20000000800 */
[----:B------:R-:W0:Y:S07]  /*0010*/  S2R R0, SR_TID.X ;  /* 0x0000000000007919 */ /* 0x000e2e0000002100 */
[----:B------:R-:W0:Y:S08]  /*0020*/  S2UR UR4, SR_CTAID.X ;  /* 0x00000000000479c3 */ /* 0x000e300000002500 */
[----:B------:R-:W0:Y:S08]  /*0030*/  LDC R5, c[0x0][0x360] ;  /* 0x0000d800ff057b82 */ /* 0x000e300000000800 */
[----:B------:R-:W1:Y:S01]  /*0040*/  LDC.64 R2, c[0x0][0x390] ;  /* 0x0000e400ff027b82 */ /* 0x000e620000000a00 */
[----:B0-----:R-:W-:-:S02]  /*0050*/  IMAD R0, R5, UR4, R0 ;  /* 0x0000000405007c24 */ /* 0x001fc4000f8e0200 */
[----:B-1----:R-:W-:-:S05]  /*0060*/  IMAD R5, R3, R2, RZ ;  /* 0x0000000203057224 */ /* 0x002fca00078e02ff */
[----:B------:R-:W-:-:S13]  /*0070*/  ISETP.GE.AND P0, PT, R0, R5, PT ;  /* 0x000000050000720c */ /* 0x000fda0003f06270 */
[----:B------:R-:W-:Y:S05]  /*0080*/  @P0 EXIT ;  /* 0x000000000000094d */ /* 0x000fea0003800000 */
[----:B------:R-:W-:Y:S01]  /*0090*/  IABS R7, R3 ;  /* 0x0000000300077213 */ /* 0x000fe20000000000 */
[----:B------:R-:W0:Y:S01]  /*00a0*/  LDCU.64 UR10, c[0x0][0x358] ;  /* 0x00006b00ff0a77ac */ /* 0x000e220008000a00 */
[----:B------:R-:W-:Y:S02]  /*00b0*/  MOV R10, RZ ;  /* 0x000000ff000a7202 */ /* 0x000fe40000000f00 */
[----:B------:R-:W1:Y:S08]  /*00c0*/  I2F.RP R2, R7 ;  /* 0x0000000700027306 */ /* 0x000e700000209400 */
[----:B-1----:R-:W1:Y:S02]  /*00d0*/  MUFU.RCP R2, R2 ;  /* 0x0000000200027308 */ /* 0x002e640000001000 */
[----:B-1----:R-:W-:-:S06]  /*00e0*/  IADD3 R4, PT, PT, R2, 0xffffffe, RZ ;  /* 0x0ffffffe02047810 */ /* 0x002fcc0007ffe0ff */
[----:B------:R1:W2:Y:S02]  /*00f0*/  F2I.FTZ.U32.TRUNC.NTZ R5, R4 ;  /* 0x0000000400057305 */ /* 0x0002a4000021f000 */
[----:B-1----:R-:W-:Y:S01]  /*0100*/  HFMA2 R4, -RZ, RZ, 0, 0 ;  /* 0x00000000ff047431 */ /* 0x002fe200000001ff */
[----:B--2---:R-:W-:-:S05]  /*0110*/  IADD3 R6, PT, PT, RZ, -R5, RZ ;  /* 0x80000005ff067210 */ /* 0x004fca0007ffe0ff */
[----:B------:R-:W-:Y:S01]  /*0120*/  IMAD R9, R6, R7, RZ ;  /* 0x0000000706097224 */ /* 0x000fe200078e02ff */
[----:B------:R-:W-:-:S03]  /*0130*/  IABS R6, R0 ;  /* 0x0000000000067213 */ /* 0x000fc60000000000 */
[----:B------:R-:W-:Y:S02]  /*0140*/  IMAD.HI.U32 R5, R5, R9, R4 ;  /* 0x0000000905057227 */ /* 0x000fe400078e0004 */
[----:B------:R-:W1:Y:S04]  /*0150*/  LDC.64 R8, c[0x0][0x398] ;  /* 0x0000e600ff087b82 */ /* 0x000e680000000a00 */
[----:B------:R-:W-:-:S05]  /*0160*/  IMAD.HI.U32 R4, R5, R6, RZ ;  /* 0x0000000605047227 */ /* 0x000fca00078e00ff */
[----:B------:R-:W-:-:S05]  /*0170*/  IADD3 R2, PT, PT, -R4, RZ, RZ ;  /* 0x000000ff04027210 */ /* 0x000fca0007ffe1ff */
[----:B------:R-:W-:-:S05]  /*0180*/  IMAD R2, R7, R2, R6 ;  /* 0x0000000207027224 */ /* 0x000fca00078e0206 */
[----:B------:R-:W-:-:S13]  /*0190*/  ISETP.GT.U32.AND P1, PT, R7, R2, PT ;  /* 0x000000020700720c */ /* 0x000fda0003f24070 */
[-C--:B------:R-:W-:Y:S02]  /*01a0*/  @!P1 IADD3 R2, PT, PT, R2, -R7.reuse, RZ ;  /* 0x8000000702029210 */ /* 0x080fe40007ffe0ff */
[----:B------:R-:W-:Y:S02]  /*01b0*/  @!P1 IADD3 R4, PT, PT, R4, 0x1, RZ ;  /* 0x0000000104049810 */ /* 0x000fe40007ffe0ff */
[----:B------:R-:W-:Y:S02]  /*01c0*/  ISETP.GE.U32.AND P0, PT, R2, R7, PT ;  /* 0x000000070200720c */ /* 0x000fe40003f06070 */
[----:B------:R-:W-:Y:S02]  /*01d0*/  LOP3.LUT R2, R0, R3, RZ, 0x3c, !PT ;  /* 0x0000000300027212 */ /* 0x000fe400078e3cff */
[----:B------:R-:W-:Y:S02]  /*01e0*/  ISETP.NE.AND P1, PT, R3, RZ, PT ;  /* 0x000000ff0300720c */ /* 0x000fe40003f25270 */
[----:B------:R-:W-:Y:S01]  /*01f0*/  ISETP.GE.AND P2, PT, R2, RZ, PT ;  /* 0x000000ff0200720c */ /* 0x000fe20003f46270 */
[----:B-1----:R-:W-:-:S06]  /*0200*/  IMAD R2, R9, R8, RZ ;  /* 0x0000000809027224 */ /* 0x002fcc00078e02ff */
[----:B------:R-:W-:-:S06]  /*0210*/  @P0 IADD3 R4, PT, PT, R4, 0x1, RZ ;  /* 0x0000000104040810 */ /* 0x000fcc0007ffe0ff */
[----:B------:R-:W-:Y:S02]  /*0220*/  @!P2 IADD3 R4, PT, PT, -R4, RZ, RZ ;  /* 0x000000ff0404a210 */ /* 0x000fe40007ffe1ff */
[----:B------:R-:W-:Y:S02]  /*0230*/  ISETP.GE.AND P2, PT, R2, 0x1, PT ;  /* 0x000000010200780c */ /* 0x000fe40003f46270 */
[----:B------:R-:W-:-:S04]  /*0240*/  @!P1 LOP3.LUT R4, RZ, R3, RZ, 0x33, !PT ;  /* 0x00000003ff049212 */ /* 0x000fc800078e33ff */
[----:B------:R-:W-:-:S05]  /*0250*/  IADD3 R5, PT, PT, -R4, RZ, RZ ;  /* 0x000000ff04057210 */ /* 0x000fca0007ffe1ff */
[----:B------:R-:W-:Y:S02]  /*0260*/  IMAD R5, R3, R5, R0 ;  /* 0x0000000503057224 */ /* 0x000fe400078e0200 */
[----:B0-----:R-:W-:Y:S05]  /*0270*/  @!P2 BRA `(.L_x_0) ;  /* 0x0000000400aca947 */ /* 0x001fea0003800000 */
[----:B------:R-:W-:Y:S01]  /*0280*/  ISETP.GE.U32.AND P0, PT, R2, 0x10, PT ;  /* 0x000000100200780c */ /* 0x000fe20003f06070 */
[----:B------:R-:W-:Y:S01]  /*0290*/  IMAD R7, R4, R3, R5 ;  /* 0x0000000304077224 */ /* 0x000fe200078e0205 */
[C---:B------:R-:W-:Y:S02]  /*02a0*/  LOP3.LUT R24, R2.reuse, 0xf, RZ, 0xc0, !PT ;  /* 0x0000000f02187812 */ /* 0x040fe400078ec0ff */
[----:B------:R-:W-:Y:S01]  /*02b0*/  MOV R10, RZ ;  /* 0x000000ff000a7202 */ /* 0x000fe20000000f00 */
[----:B------:R-:W-:Y:S01]  /*02c0*/  IMAD R0, R2, R7, RZ ;  /* 0x0000000702007224 */ /* 0x000fe200078e02ff */
[----:B------:R-:W-:Y:S02]  /*02d0*/  ISETP.NE.AND P1, PT, R24, RZ, PT ;  /* 0x000000ff1800720c */ /* 0x000fe40003f25270 */
[----:B------:R-:W-:-:S05]  /*02e0*/  MOV R3, RZ ;  /* 0x000000ff00037202 */ /* 0x000fca0000000f00 */
[----:B------:R-:W-:Y:S06]  /*02f0*/  @!P0 BRA `(.L_x_1) ;  /* 0x0000000000b88947 */ /* 0x000fec0003800000 */
[----:B------:R-:W0:Y:S01]  /*0300*/  LDCU.64 UR4, c[0x0][0x380] ;  /* 0x00007000ff0477ac */ /* 0x000e220008000a00 */
[----:B------:R-:W-:Y:S01]  /*0310*/  LOP3.LUT R3, R2, 0x7ffffff0, RZ, 0xc0, !PT ;  /* 0x7ffffff002037812 */ /* 0x000fe200078ec0ff */
[----:B------:R-:W-:Y:S01]  /*0320*/  HFMA2 R10, -RZ, RZ, 0, 0 ;  /* 0x00000000ff0a7431 */ /* 0x000fe200000001ff */
[----:B------:R-:W-:Y:S02]  /*0330*/  MOV R8, R0 ;  /* 0x0000000000087202 */ /* 0x000fe40000000f00 */
[----:B------:R-:W-:Y:S01]  /*0340*/  IADD3 R25, PT, PT, -R3, RZ, RZ ;  /* 0x000000ff03197210 */ /* 0x000fe20007ffe1ff */
[----:B0-----:R-:W-:-:S04]  /*0350*/  UIADD3 UR4, UP0, UPT, UR4, 0x20, URZ ;  /* 0x0000002004047890 */ /* 0x001fc8000ff1e0ff */
[----:B------:R-:W-:-:S12]  /*0360*/  UIADD3.X UR5, UPT, UPT, URZ, UR5, URZ, UP0, !UPT ;  /* 0x00000005ff057290 */ /* 0x000fd800087fe4ff */
.L_x_2:
[----:B------:R-:W-:Y:S02]  /*0370*/  MOV R6, UR4 ;  /* 0x0000000400067c02 */ /* 0x000fe40008000f00 */
[----:B------:R-:W-:-:S03]  /*0380*/  MOV R7, UR5 ;  /* 0x0000000500077c02 */ /* 0x000fc60008000f00 */
[----:B------:R-:W-:-:S05]  /*0390*/  IMAD.WIDE R6, R8, 0x4, R6 ;  /* 0x0000000408067825 */ /* 0x000fca00078e0206 */
[----:B------:R-:W2:Y:S04]  /*03a0*/  LDG.E R23, desc[UR10][R6.64+-0x20] ;  /* 0xffffe00a06177981 */ /* 0x000ea8000c1e1900 */
[----:B------:R-:W3:Y:S04]  /*03b0*/  LDG.E R26, desc[UR10][R6.64+-0x1c] ;  /* 0xffffe40a061a7981 */ /* 0x000ee8000c1e1900 */
[----:B------:R-:W4:Y:S04]  /*03c0*/  LDG.E R28, desc[UR10][R6.64+-0x18] ;  /* 0xffffe80a061c7981 */ /* 0x000f28000c1e1900 */
[----:B------:R-:W5:Y:S04]  /*03d0*/  LDG.E R21, desc[UR10][R6.64+-0x14] ;  /* 0xffffec0a06157981 */ /* 0x000f68000c1e1900 */
        /* <DEDUP_REMOVED lines=11> */
[----:B------:R-:W5:Y:S01]  /*0490*/  LDG.E R22, desc[UR10][R6.64+0x1c] ;  /* 0x00001c0a06167981 */ /* 0x000f62000c1e1900 */
[----:B------:R-:W-:-:S02]  /*04a0*/  IADD3 R25, PT, PT, R25, 0x10, RZ ;  /* 0x0000001019197810 */ /* 0x000fc40007ffe0ff */
[----:B------:R-:W-:Y:S02]  /*04b0*/  IADD3 R8, PT, PT, R8, 0x10, RZ ;  /* 0x0000001008087810 */ /* 0x000fe40007ffe0ff */
[----:B------:R-:W-:Y:S01]  /*04c0*/  ISETP.NE.AND P0, PT, R25, RZ, PT ;  /* 0x000000ff1900720c */ /* 0x000fe20003f05270 */
[----:B--2---:R-:W-:-:S04]  /*04d0*/  FADD R23, R23, R10 ;  /* 0x0000000a17177221 */ /* 0x004fc80000000000 */
[----:B---3--:R-:W-:-:S04]  /*04e0*/  FADD R23, R23, R26 ;  /* 0x0000001a17177221 */ /* 0x008fc80000000000 */
[----:B----4-:R-:W-:-:S04]  /*04f0*/  FADD R28, R23, R28 ;  /* 0x0000001c171c7221 */ /* 0x010fc80000000000 */
[----:B-----5:R-:W-:-:S04]  /*0500*/  FADD R21, R28, R21 ;  /* 0x000000151c157221 */ /* 0x020fc80000000000 */
[----:B------:R-:W-:-:S04]  /*0510*/  FADD R20, R21, R20 ;  /* 0x0000001415147221 */ /* 0x000fc80000000000 */
        /* <DEDUP_REMOVED lines=10> */
[----:B------:R-:W-:Y:S01]  /*05c0*/  FADD R10, R11, R22 ;  /* 0x000000160b0a7221 */ /* 0x000fe20000000000 */
[----:B------:R-:W-:Y:S06]  /*05d0*/  @P0 BRA `(.L_x_2) ;  /* 0xfffffffc00640947 */ /* 0x000fec000383ffff */
.L_x_1:
[----:B------:R-:W-:Y:S05]  /*05e0*/  @!P1 BRA `(.L_x_0) ;  /* 0x0000000000d09947 */ /* 0x000fea0003800000 */
[----:B------:R-:W-:Y:S02]  /*05f0*/  ISETP.GE.U32.AND P0, PT, R24, 0x8, PT ;  /* 0x000000081800780c */ /* 0x000fe40003f06070 */
[----:B------:R-:W-:-:S04]  /*0600*/  LOP3.LUT R12, R2, 0x7, RZ, 0xc0, !PT ;  /* 0x00000007020c7812 */ /* 0x000fc800078ec0ff */
[----:B------:R-:W-:-:S07]  /*0610*/  ISETP.NE.AND P1, PT, R12, RZ, PT ;  /* 0x000000ff0c00720c */ /* 0x000fce0003f25270 */
[----:B------:R-:W-:Y:S06]  /*0620*/  @!P0 BRA `(.L_x_3) ;  /* 0x0000000000508947 */ /* 0x000fec0003800000 */
[----:B------:R-:W0:Y:S01]  /*0630*/  LDC.64 R6, c[0x0][0x380] ;  /* 0x0000e000ff067b82 */ /* 0x000e220000000a00 */
[----:B------:R-:W-:-:S05]  /*0640*/  IADD3 R9, PT, PT, R0, R3, RZ ;  /* 0x0000000300097210 */ /* 0x000fca0007ffe0ff */
[----:B0-----:R-:W-:-:S05]  /*0650*/  IMAD.WIDE R6, R9, 0x4, R6 ;  /* 0x0000000409067825 */ /* 0x001fca00078e0206 */
[----:B------:R-:W2:Y:S04]  /*0660*/  LDG.E R9, desc[UR10][R6.64] ;  /* 0x0000000a06097981 */ /* 0x000ea8000c1e1900 */
[----:B------:R-:W3:Y:S04]  /*0670*/  LDG.E R8, desc[UR10][R6.64+0x4] ;  /* 0x0000040a06087981 */ /* 0x000ee8000c1e1900 */
[----:B------:R-:W4:Y:S04]  /*0680*/  LDG.E R11, desc[UR10][R6.64+0x8] ;  /* 0x0000080a060b7981 */ /* 0x000f28000c1e1900 */
[----:B------:R-:W5:Y:S04]  /*0690*/  LDG.E R13, desc[UR10][R6.64+0xc] ;  /* 0x00000c0a060d7981 */ /* 0x000f68000c1e1900 */
[----:B------:R-:W5:Y:S04]  /*06a0*/  LDG.E R15, desc[UR10][R6.64+0x10] ;  /* 0x0000100a060f7981 */ /* 0x000f68000c1e1900 */
[----:B------:R-:W5:Y:S04]  /*06b0*/  LDG.E R17, desc[UR10][R6.64+0x14] ;  /* 0x0000140a06117981 */ /* 0x000f68000c1e1900 */
[----:B------:R-:W5:Y:S04]  /*06c0*/  LDG.E R19, desc[UR10][R6.64+0x18] ;  /* 0x0000180a06137981 */ /* 0x000f68000c1e1900 */
[----:B------:R-:W5:Y:S01]  /*06d0*/  LDG.E R21, desc[UR10][R6.64+0x1c] ;  /* 0x00001c0a06157981 */ /* 0x000f62000c1e1900 */
[----:B------:R-:W-:Y:S01]  /*06e0*/  IADD3 R3, PT, PT, R3, 0x8, RZ ;  /* 0x0000000803037810 */ /* 0x000fe20007ffe0ff */
[----:B--2---:R-:W-:-:S04]  /*06f0*/  FADD R9, R10, R9 ;  /* 0x000000090a097221 */ /* 0x004fc80000000000 */
[----:B---3--:R-:W-:-:S04]  /*0700*/  FADD R8, R9, R8 ;  /* 0x0000000809087221 */ /* 0x008fc80000000000 */
[----:B----4-:R-:W-:-:S04]  /*0710*/  FADD R8, R8, R11 ;  /* 0x0000000b08087221 */ /* 0x010fc80000000000 */
[----:B-----5:R-:W-:-:S04]  /*0720*/  FADD R8, R8, R13 ;  /* 0x0000000d08087221 */ /* 0x020fc80000000000 */
[----:B------:R-:W-:-:S04]  /*0730*/  FADD R8, R8, R15 ;  /* 0x0000000f08087221 */ /* 0x000fc80000000000 */
[----:B------:R-:W-:-:S04]  /*0740*/  FADD R8, R8, R17 ;  /* 0x0000001108087221 */ /* 0x000fc80000000000 */
[----:B------:R-:W-:-:S04]  /*0750*/  FADD R8, R8, R19 ;  /* 0x0000001308087221 */ /* 0x000fc80000000000 */
[----:B------:R-:W-:-:S07]  /*0760*/  FADD R10, R8, R21 ;  /* 0x00000015080a7221 */ /* 0x000fce0000000000 */
.L_x_3:
        /* <DEDUP_REMOVED lines=11> */
[----:B------:R-:W5:Y:S01]  /*0820*/  LDG.E R15, desc[UR10][R6.64+0xc] ;  /* 0x00000c0a060f7981 */ /* 0x000f62000c1e1900 */
[----:B------:R-:W-:Y:S01]  /*0830*/  IADD3 R3, PT, PT, R3, 0x4, RZ ;  /* 0x0000000403037810 */ /* 0x000fe20007ffe0ff */
[----:B--2---:R-:W-:-:S04]  /*0840*/  FADD R9, R10, R9 ;  /* 0x000000090a097221 */ /* 0x004fc80000000000 */
[----:B---3--:R-:W-:-:S04]  /*0850*/  FADD R8, R9, R8 ;  /* 0x0000000809087221 */ /* 0x008fc80000000000 */
[----:B----4-:R-:W-:-:S04]  /*0860*/  FADD R8, R8, R13 ;  /* 0x0000000d08087221 */ /* 0x010fc80000000000 */
[----:B-----5:R-:W-:-:S07]  /*0870*/  FADD R10, R8, R15 ;  /* 0x0000000f080a7221 */ /* 0x020fce0000000000 */
.L_x_4:
[----:B------:R-:W-:Y:S05]  /*0880*/  @!P1 BRA `(.L_x_0) ;  /* 0x0000000000289947 */ /* 0x000fea0003800000 */
[----:B------:R-:W0:Y:S01]  /*0890*/  LDC.64 R8, c[0x0][0x380] ;  /* 0x0000e000ff087b82 */ /* 0x000e220000000a00 */
[----:B------:R-:W-:Y:S02]  /*08a0*/  IADD3 R3, PT, PT, R0, R3, RZ ;  /* 0x0000000300037210 */ /* 0x000fe40007ffe0ff */
[----:B------:R-:W-:-:S07]  /*08b0*/  IADD3 R11, PT, PT, -R11, RZ, RZ ;  /* 0x000000ff0b0b7210 */ /* 0x000fce0007ffe1ff */
.L_x_5:
[----:B0-----:R-:W-:-:S06]  /*08c0*/  IMAD.WIDE R6, R3, 0x4, R8 ;  /* 0x0000000403067825 */ /* 0x001fcc00078e0208 */
[----:B------:R-:W2:Y:S01]  /*08d0*/  LDG.E R7, desc[UR10][R6.64] ;  /* 0x0000000a06077981 */ /* 0x000ea2000c1e1900 */
[----:B------:R-:W-:Y:S02]  /*08e0*/  IADD3 R11, PT, PT, R11, 0x1, RZ ;  /* 0x000000010b0b7810 */ /* 0x000fe40007ffe0ff */
[----:B------:R-:W-:Y:S02]  /*08f0*/  IADD3 R3, PT, PT, R3, 0x1, RZ ;  /* 0x0000000103037810 */ /* 0x000fe40007ffe0ff */
[----:B------:R-:W-:Y:S01]  /*0900*/  ISETP.NE.AND P0, PT, R11, RZ, PT ;  /* 0x000000ff0b00720c */ /* 0x000fe20003f05270 */
[----:B--2---:R-:W-:-:S12]  /*0910*/  FADD R10, R7, R10 ;  /* 0x0000000a070a7221 */ /* 0x004fd80000000000 */
[----:B------:R-:W-:Y:S05]  /*0920*/  @P0 BRA `(.L_x_5) ;  /* 0xfffffffc00e40947 */ /* 0x000fea000383ffff */
.L_x_0:
[----:B------:R-:W-:Y:S01]  /*0930*/  I2FP.F32.S32 R3, R2 ;  /* 0x0000000200037245 */ /* 0x000fe20000201400 */
[----:B------:R-:W-:Y:S03]  /*0940*/  BSSY.RECONVERGENT B0, `(.L_x_6) ;  /* 0x000000d000007945 */ /* 0x000fe60003800200 */
[----:B------:R-:W0:Y:S08]  /*0950*/  MUFU.RCP R0, R3 ;  /* 0x0000000300007308 */ /* 0x000e300000001000 */
[----:B------:R-:W1:Y:S01]  /*0960*/  FCHK P0, R10, R3 ;  /* 0x000000030a007302 */ /* 0x000e620000000000 */
[----:B0-----:R-:W-:-:S04]  /*0970*/  FFMA R7, -R3, R0, 1 ;  /* 0x3f80000003077423 */ /* 0x001fc80000000100 */
[----:B------:R-:W-:-:S04]  /*0980*/  FFMA R0, R0, R7, R0 ;  /* 0x0000000700007223 */ /* 0x000fc80000000000 */
[----:B------:R-:W-:-:S04]  /*0990*/  FFMA R7, R0, R10, RZ ;  /* 0x0000000a00077223 */ /* 0x000fc800000000ff */
[----:B------:R-:W-:-:S04]  /*09a0*/  FFMA R8, -R3, R7, R10 ;  /* 0x0000000703087223 */ /* 0x000fc8000000010a */
[----:B------:R-:W-:Y:S01]  /*09b0*/  FFMA R8, R0, R8, R7 ;  /* 0x0000000800087223 */ /* 0x000fe20000000007 */
[----:B-1----:R-:W-:Y:S06]  /*09c0*/  @!P0 BRA `(.L_x_7) ;  /* 0x0000000000108947 */ /* 0x002fec0003800000 */
[----:B------:R-:W-:Y:S02]  /*09d0*/  MOV R0, R10 ;  /* 0x0000000a00007202 */ /* 0x000fe40000000f00 */
[----:B------:R-:W-:-:S07]  /*09e0*/  MOV R6, 0xa00 ;  /* 0x00000a0000067802 */ /* 0x000fce0000000f00 */
[----:B------:R-:W-:Y:S05]  /*09f0*/  CALL.REL.NOINC `($__internal_0_$__cuda_sm3x_div_rn_noftz_f32_slowpath) ;  /* 0x0000001400447944 */ /* 0x000fea0003c00000 */
[----:B------:R-:W-:-:S07]  /*0a00*/  MOV R8, R0 ;  /* 0x0000000000087202 */ /* 0x000fce0000000f00 */
.L_x_7:
[----:B------:R-:W-:Y:S05]  /*0a10*/  BSYNC.RECONVERGENT B0 ;  /* 0x0000000000007941 */ /* 0x000fea0003800200 */
.L_x_6:
[----:B------:R-:W-:Y:S01]  /*0a20*/  HFMA2 R10, -RZ, RZ, 0, 0 ;  /* 0x00000000ff0a7431 */ /* 0x000fe200000001ff */
[----:B------:R-:W-:Y:S06]  /*0a30*/  @!P2 BRA `(.L_x_8) ;  /* 0x000000080024a947 */ /* 0x000fec0003800000 */
[----:B------:R-:W0:Y:S01]  /*0a40*/  LDCU UR4, c[0x0][0x394] ;  /* 0x00007280ff0477ac */ /* 0x000e220008000800 */
[C---:B------:R-:W-:Y:S02]  /*0a50*/  ISETP.GE.U32.AND P0, PT, R2.reuse, 0x10, PT ;  /* 0x000000100200780c */ /* 0x040fe40003f06070 */
[----:B------:R-:W-:Y:S02]  /*0a60*/  LOP3.LUT R20, R2, 0xf, RZ, 0xc0, !PT ;  /* 0x0000000f02147812 */ /* 0x000fe400078ec0ff */
[----:B------:R-:W-:Y:S02]  /*0a70*/  MOV R10, RZ ;  /* 0x000000ff000a7202 */ /* 0x000fe40000000f00 */
[----:B------:R-:W-:Y:S02]  /*0a80*/  ISETP.NE.AND P1, PT, R20, RZ, PT ;  /* 0x000000ff1400720c */ /* 0x000fe40003f25270 */
[----:B------:R-:W-:Y:S01]  /*0a90*/  MOV R9, RZ ;  /* 0x000000ff00097202 */ /* 0x000fe20000000f00 */
[----:B0-----:R-:W-:-:S04]  /*0aa0*/  IMAD R7, R4, UR4, R5 ;  /* 0x0000000404077c24 */ /* 0x001fc8000f8e0205 */
[----:B------:R-:W-:Y:S01]  /*0ab0*/  IMAD R0, R2, R7, RZ ;  /* 0x0000000702007224 */ /* 0x000fe200078e02ff */
[----:B------:R-:W-:Y:S06]  /*0ac0*/  @!P0 BRA `(.L_x_9) ;  /* 0x0000000000f88947 */ /* 0x000fec0003800000 */
[----:B------:R-:W0:Y:S01]  /*0ad0*/  LDCU.64 UR4, c[0x0][0x380] ;  /* 0x00007000ff0477ac */ /* 0x000e220008000a00 */
[----:B------:R-:W-:Y:S02]  /*0ae0*/  LOP3.LUT R9, R2, 0x7ffffff0, RZ, 0xc0, !PT ;  /* 0x7ffffff002097812 */ /* 0x000fe400078ec0ff */
[----:B------:R-:W-:Y:S02]  /*0af0*/  MOV R10, RZ ;  /* 0x000000ff000a7202 */ /* 0x000fe40000000f00 */
[----:B------:R-:W-:Y:S02]  /*0b00*/  MOV R11, R0 ;  /* 0x00000000000b7202 */ /* 0x000fe40000000f00 */
[----:B------:R-:W-:Y:S01]  /*0b10*/  IADD3 R22, PT, PT, -R9, RZ, RZ ;  /* 0x000000ff09167210 */ /* 0x000fe20007ffe1ff */
[----:B0-----:R-:W-:-:S04]  /*0b20*/  UIADD3 UR4, UP0, UPT, UR4, 0x20, URZ ;  /* 0x0000002004047890 */ /* 0x001fc8000ff1e0ff */
[----:B------:R-:W-:-:S12]  /*0b30*/  UIADD3.X UR5, UPT, UPT, URZ, UR5, URZ, UP0, !UPT ;  /* 0x00000005ff057290 */ /* 0x000fd800087fe4ff */
.L_x_10:
        /* <DEDUP_REMOVED lines=14> */
[----:B--2---:R-:W-:-:S03]  /*0c20*/  FADD R14, R12, -R8 ;  /* 0x800000080c0e7221 */ /* 0x004fc60000000000 */
[----:B------:R-:W2:Y:S01]  /*0c30*/  LDG.E R12, desc[UR10][R6.64+0xc] ;  /* 0x00000c0a060c7981 */ /* 0x000ea2000c1e1900 */
[----:B------:R-:W-:-:S03]  /*0c40*/  FFMA R16, R14, R14, R10 ;  /* 0x0000000e0e107223 */ /* 0x000fc6000000000a */
[----:B------:R-:W2:Y:S01]  /*0c50*/  LDG.E R10, desc[UR10][R6.64+0x10] ;  /* 0x0000100a060a7981 */ /* 0x000ea2000c1e1900 */
[----:B---3--:R-:W-:-:S03]  /*0c60*/  FADD R18, R18, -R8 ;  /* 0x8000000812127221 */ /* 0x008fc60000000000 */
[----:B------:R-:W3:Y:S01]  /*0c70*/  LDG.E R14, desc[UR10][R6.64+0x14] ;  /* 0x0000140a060e7981 */ /* 0x000ee2000c1e1900 */
[----:B------:R-:W-:-:S03]  /*0c80*/  FFMA R24, R18, R18, R16 ;  /* 0x0000001212187223 */ /* 0x000fc60000000010 */
[----:B------:R-:W3:Y:S04]  /*0c90*/  LDG.E R16, desc[UR10][R6.64+0x18] ;  /* 0x0000180a06107981 */ /* 0x000ee8000c1e1900 */
[----:B------:R2:W3:Y:S01]  /*0ca0*/  LDG.E R18, desc[UR10][R6.64+0x1c] ;  /* 0x00001c0a06127981 */ /* 0x0004e2000c1e1900 */
[--C-:B----4-:R-:W-:Y:S01]  /*0cb0*/  FADD R13, R13, -R8.reuse ;  /* 0x800000080d0d7221 */ /* 0x110fe20000000000 */
[--C-:B-----5:R-:W-:Y:S01]  /*0cc0*/  FADD R29, R29, -R8.reuse ;  /* 0x800000081d1d7221 */ /* 0x120fe20000000000 */
[--C-:B------:R-:W-:Y:S01]  /*0cd0*/  FADD R27, R27, -R8.reuse ;  /* 0x800000081b1b7221 */ /* 0x100fe20000000000 */
[----:B------:R-:W-:Y:S01]  /*0ce0*/  FADD R25, R25, -R8 ;  /* 0x8000000819197221 */ /* 0x000fe20000000000 */
[----:B------:R-:W-:Y:S01]  /*0cf0*/  FFMA R24, R13, R13, R24 ;  /* 0x0000000d0d187223 */ /* 0x000fe20000000018 */
[----:B------:R-:W-:Y:S01]  /*0d00*/  FADD R23, R23, -R8 ;  /* 0x8000000817177221 */ /* 0x000fe20000000000 */
[----:B------:R-:W-:-:S02]  /*0d10*/  IADD3 R22, PT, PT, R22, 0x10, RZ ;  /* 0x0000001016167810 */ /* 0x000fc40007ffe0ff */
[----:B------:R-:W-:Y:S01]  /*0d20*/  FFMA R24, R29, R29, R24 ;  /* 0x0000001d1d187223 */ /* 0x000fe20000000018 */
[----:B------:R-:W-:Y:S01]  /*0d30*/  FADD R21, R21, -R8 ;  /* 0x8000000815157221 */ /* 0x000fe20000000000 */
[----:B------:R-:W-:Y:S02]  /*0d40*/  ISETP.NE.AND P0, PT, R22, RZ, PT ;  /* 0x000000ff1600720c */ /* 0x000fe40003f05270 */
[----:B------:R-:W-:Y:S01]  /*0d50*/  FFMA R24, R27, R27, R24 ;  /* 0x0000001b1b187223 */ /* 0x000fe20000000018 */
[----:B------:R-:W-:Y:S01]  /*0d60*/  FADD R19, R19, -R8 ;  /* 0x8000000813137221 */ /* 0x000fe20000000000 */
[----:B------:R-:W-:Y:S02]  /*0d70*/  IADD3 R11, PT, PT, R11, 0x10, RZ ;  /* 0x000000100b0b7810 */ /* 0x000fe40007ffe0ff */
[----:B------:R-:W-:Y:S01]  /*0d80*/  FFMA R24, R25, R25, R24 ;  /* 0x0000001919187223 */ /* 0x000fe20000000018 */
[----:B------:R-:W-:-:S03]  /*0d90*/  FADD R17, R17, -R8 ;  /* 0x8000000811117221 */ /* 0x000fc60000000000 */
[----:B------:R-:W-:Y:S01]  /*0da0*/  FFMA R24, R23, R23, R24 ;  /* 0x0000001717187223 */ /* 0x000fe20000000018 */
[----:B------:R-:W-:-:S03]  /*0db0*/  FADD R15, R15, -R8 ;  /* 0x800000080f0f7221 */ /* 0x000fc60000000000 */
[----:B------:R-:W-:-:S04]  /*0dc0*/  FFMA R24, R21, R21, R24 ;  /* 0x0000001515187223 */ /* 0x000fc80000000018 */
[----:B------:R-:W-:-:S04]  /*0dd0*/  FFMA R24, R19, R19, R24 ;  /* 0x0000001313187223 */ /* 0x000fc80000000018 */
[----:B------:R-:W-:-:S04]  /*0de0*/  FFMA R24, R17, R17, R24 ;  /* 0x0000001111187223 */ /* 0x000fc80000000018 */
[----:B------:R-:W-:Y:S01]  /*0df0*/  FFMA R24, R15, R15, R24 ;  /* 0x0000000f0f187223 */ /* 0x000fe20000000018 */
[----:B--2---:R-:W-:-:S04]  /*0e00*/  FADD R7, R12, -R8 ;  /* 0x800000080c077221 */ /* 0x004fc80000000000 */
[----:B------:R-:W-:Y:S01]  /*0e10*/  FFMA R24, R7, R7, R24 ;  /* 0x0000000707187223 */ /* 0x000fe20000000018 */
[----:B------:R-:W-:-:S04]  /*0e20*/  FADD R7, R10, -R8 ;  /* 0x800000080a077221 */ /* 0x000fc80000000000 */
[----:B------:R-:W-:Y:S01]  /*0e30*/  FFMA R24, R7, R7, R24 ;  /* 0x0000000707187223 */ /* 0x000fe20000000018 */
[----:B---3--:R-:W-:-:S04]  /*0e40*/  FADD R7, R14, -R8 ;  /* 0x800000080e077221 */ /* 0x008fc80000000000 */
[----:B------:R-:W-:Y:S01]  /*0e50*/  FFMA R24, R7, R7, R24 ;  /* 0x0000000707187223 */ /* 0x000fe20000000018 */
[--C-:B------:R-:W-:Y:S01]  /*0e60*/  FADD R7, R16, -R8.reuse ;  /* 0x8000000810077221 */ /* 0x100fe20000000000 */
[----:B------:R-:W-:-:S03]  /*0e70*/  FADD R13, R18, -R8 ;  /* 0x80000008120d7221 */ /* 0x000fc60000000000 */
[----:B------:R-:W-:-:S04]  /*0e80*/  FFMA R24, R7, R7, R24 ;  /* 0x0000000707187223 */ /* 0x000fc80000000018 */
[----:B------:R-:W-:Y:S01]  /*0e90*/  FFMA R10, R13, R13, R24 ;  /* 0x0000000d0d0a7223 */ /* 0x000fe20000000018 */
[----:B------:R-:W-:Y:S06]  /*0ea0*/  @P0 BRA `(.L_x_10) ;  /* 0xfffffffc00240947 */ /* 0x000fec000383ffff */
.L_x_9:
        /* <DEDUP_REMOVED lines=17> */
[----:B--2---:R-:W-:-:S04]  /*0fc0*/  FADD R15, R15, -R8 ;  /* 0x800000080f0f7221 */ /* 0x004fc80000000000 */
[----:B------:R-:W-:Y:S01]  /*0fd0*/  FFMA R10, R15, R15, R10 ;  /* 0x0000000f0f0a7223 */ /* 0x000fe2000000000a */
[--C-:B---3--:R-:W-:Y:S01]  /*0fe0*/  FADD R17, R17, -R8.reuse ;  /* 0x8000000811117221 */ /* 0x108fe20000000000 */
[----:B----4-:R-:W-:-:S03]  /*0ff0*/  FADD R19, R19, -R8 ;  /* 0x8000000813137221 */ /* 0x010fc60000000000 */
[----:B------:R-:W-:Y:S01]  /*1000*/  FFMA R10, R17, R17, R10 ;  /* 0x00000011110a7223 */ /* 0x000fe2000000000a */
[----:B-----5:R-:W-:-:S03]  /*1010*/  FADD R21, R21, -R8 ;  /* 0x8000000815157221 */ /* 0x020fc60000000000 */
[----:B------:R-:W-:Y:S01]  /*1020*/  FFMA R10, R19, R19, R10 ;  /* 0x00000013130a7223 */ /* 0x000fe2000000000a */
[----:B------:R-:W-:-:S03]  /*1030*/  FADD R23, R23, -R8 ;  /* 0x8000000817177221 */ /* 0x000fc60000000000 */
[----:B------:R-:W-:Y:S01]  /*1040*/  FFMA R10, R21, R21, R10 ;  /* 0x00000015150a7223 */ /* 0x000fe2000000000a */
[----:B------:R-:W-:-:S03]  /*1050*/  FADD R25, R25, -R8 ;  /* 0x8000000819197221 */ /* 0x000fc60000000000 */
[----:B------:R-:W-:Y:S01]  /*1060*/  FFMA R10, R23, R23, R10 ;  /* 0x00000017170a7223 */ /* 0x000fe2000000000a */
[----:B------:R-:W-:-:S03]  /*1070*/  FADD R11, R11, -R8 ;  /* 0x800000080b0b7221 */ /* 0x000fc60000000000 */
[----:B------:R-:W-:Y:S01]  /*1080*/  FFMA R10, R25, R25, R10 ;  /* 0x00000019190a7223 */ /* 0x000fe2000000000a */
[----:B------:R-:W-:-:S03]  /*1090*/  FADD R13, R13, -R8 ;  /* 0x800000080d0d7221 */ /* 0x000fc60000000000 */
[----:B------:R-:W-:-:S04]  /*10a0*/  FFMA R10, R11, R11, R10 ;  /* 0x0000000b0b0a7223 */ /* 0x000fc8000000000a */
[----:B------:R-:W-:-:S07]  /*10b0*/  FFMA R10, R13, R13, R10 ;  /* 0x0000000d0d0a7223 */ /* 0x000fce000000000a */
.L_x_11:
        /* <DEDUP_REMOVED lines=19> */
[----:B------:R-:W-:-:S04]  /*11f0*/  FFMA R10, R17, R17, R10 ;  /* 0x00000011110a7223 */ /* 0x000fc8000000000a */
[----:B------:R-:W-:-:S07]  /*1200*/  FFMA R10, R19, R19, R10 ;  /* 0x00000013130a7223 */ /* 0x000fce000000000a */
.L_x_12:
[----:B------:R-:W-:Y:S05]  /*1210*/  @!P1 BRA `(.L_x_8) ;  /* 0x00000000002c9947 */ /* 0x000fea0003800000 */
[----:B------:R-:W0:Y:S01]  /*1220*/  LDC.64 R6, c[0x0][0x380] ;  /* 0x0000e000ff067b82 */ /* 0x000e220000000a00 */
[----:B------:R-:W-:Y:S02]  /*1230*/  IADD3 R9, PT, PT, R0, R9, RZ ;  /* 0x0000000900097210 */ /* 0x000fe40007ffe0ff */
[----:B------:R-:W-:-:S07]  /*1240*/  IADD3 R0, PT, PT, -R11, RZ, RZ ;  /* 0x000000ff0b007210 */ /* 0x000fce0007ffe1ff */
.L_x_13:
[----:B0-----:R-:W-:-:S06]  /*1250*/  IMAD.WIDE R12, R9, 0x4, R6 ;  /* 0x00000004090c7825 */ /* 0x001fcc00078e0206 */
[----:B------:R-:W2:Y:S01]  /*1260*/  LDG.E R13, desc[UR10][R12.64] ;  /* 0x0000000a0c0d7981 */ /* 0x000ea2000c1e1900 */
[----:B------:R-:W-:Y:S02]  /*1270*/  IADD3 R0, PT, PT, R0, 0x1, RZ ;  /* 0x0000000100007810 */ /* 0x000fe40007ffe0ff */
[----:B------:R-:W-:Y:S02]  /*1280*/  IADD3 R9, PT, PT, R9, 0x1, RZ ;  /* 0x0000000109097810 */ /* 0x000fe40007ffe0ff */
[----:B------:R-:W-:Y:S01]  /*1290*/  ISETP.NE.AND P0, PT, R0, RZ, PT ;  /* 0x000000ff0000720c */ /* 0x000fe20003f05270 */
[----:B--2---:R-:W-:-:S04]  /*12a0*/  FADD R11, R13, -R8 ;  /* 0x800000080d0b7221 */ /* 0x004fc80000000000 */
[----:B------:R-:W-:-:S08]  /*12b0*/  FFMA R10, R11, R11, R10 ;  /* 0x0000000b0b0a7223 */ /* 0x000fd0000000000a */
[----:B------:R-:W-:Y:S05]  /*12c0*/  @P0 BRA `(.L_x_13) ;  /* 0xfffffffc00e00947 */ /* 0x000fea000383ffff */
.L_x_8:
[----:B------:R-:W0:Y:S01]  /*12d0*/  MUFU.RCP R0, R3 ;  /* 0x0000000300007308 */ /* 0x000e220000001000 */
[----:B------:R-:W-:Y:S01]  /*12e0*/  BSSY.RECONVERGENT B0, `(.L_x_14) ;  /* 0x000000c000007945 */ /* 0x000fe20003800200 */
[----:B------:R-:W-:-:S06]  /*12f0*/  ISETP.GE.AND P2, PT, R2, 0x1, PT ;  /* 0x000000010200780c */ /* 0x000fcc0003f46270 */
        /* <DEDUP_REMOVED lines=10> */
.L_x_15:
[----:B------:R-:W-:Y:S05]  /*13a0*/  BSYNC.RECONVERGENT B0 ;  /* 0x0000000000007941 */ /* 0x000fea0003800200 */
.L_x_14:
[----:B------:R-:W-:-:S05]  /*13b0*/  FADD R6, R0, 9.9999999747524270788e-07 ;  /* 0x358637bd00067421 */ /* 0x000fca0000000000 */
[----:B------:R-:W-:-:S13]  /*13c0*/  FSETP.GEU.AND P0, PT, |R6|, 1.175494350822287508e-38, PT ;  /* 0x008000000600780b */ /* 0x000fda0003f0e200 */
[----:B------:R-:W-:Y:S01]  /*13d0*/  @!P0 FMUL R6, R6, 16777216 ;  /* 0x4b80000006068820 */ /* 0x000fe20000400000 */
[----:B------:R-:W-:Y:S06]  /*13e0*/  @!P2 EXIT ;  /* 0x000000000000a94d */ /* 0x000fec0003800000 */
[----:B------:R-:W0:Y:S01]  /*13f0*/  LDCU UR4, c[0x0][0x394] ;  /* 0x00007280ff0477ac */ /* 0x000e220008000800 */
[----:B------:R-:W1:Y:S01]  /*1400*/  MUFU.RSQ R0, R6 ;  /* 0x0000000600007308 */ /* 0x000e620000001400 */
[C---:B------:R-:W-:Y:S02]  /*1410*/  ISETP.GE.U32.AND P1, PT, R2.reuse, 0x10, PT ;  /* 0x000000100200780c */ /* 0x040fe40003f26070 */
[----:B------:R-:W-:-:S04]  /*1420*/  LOP3.LUT R9, R2, 0xf, RZ, 0xc0, !PT ;  /* 0x0000000f02097812 */ /* 0x000fc800078ec0ff */
[----:B------:R-:W-:Y:S01]  /*1430*/  ISETP.NE.AND P2, PT, R9, RZ, PT ;  /* 0x000000ff0900720c */ /* 0x000fe20003f45270 */
[----:B0-----:R-:W-:Y:S02]  /*1440*/  IMAD R3, R4, UR4, R5 ;  /* 0x0000000404037c24 */ /* 0x001fe4000f8e0205 */
[----:B------:R-:W-:Y:S02]  /*1450*/  HFMA2 R4, -RZ, RZ, 0, 0 ;  /* 0x00000000ff047431 */ /* 0x000fe400000001ff */
[----:B-1----:R-:W-:Y:S01]  /*1460*/  @!P0 FMUL R0, R0, 4096 ;  /* 0x4580000000008820 */ /* 0x002fe20000400000 */
[----:B------:R-:W-:Y:S01]  /*1470*/  IMAD R3, R2, R3, RZ ;  /* 0x0000000302037224 */ /* 0x000fe200078e02ff */
[----:B------:R-:W-:Y:S06]  /*1480*/  @!P1 BRA `(.L_x_16) ;  /* 0x0000000400489947 */ /* 0x000fec0003800000 */
[----:B------:R-:W0:Y:S01]  /*1490*/  LDCU.128 UR4, c[0x0][0x380] ;  /* 0x00007000ff0477ac */ /* 0x000e220008000c00 */
[----:B------:R-:W-:Y:S02]  /*14a0*/  LOP3.LUT R4, R2, 0x7ffffff0, RZ, 0xc0, !PT ;  /* 0x7ffffff002047812 */ /* 0x000fe400078ec0ff */
[----:B------:R-:W-:Y:S02]  /*14b0*/  MOV R5, R3 ;  /* 0x0000000300057202 */ /* 0x000fe40000000f00 */
[----:B------:R-:W-:Y:S01]  /*14c0*/  IADD3 R12, PT, PT, -R4, RZ, RZ ;  /* 0x000000ff040c7210 */ /* 0x000fe20007ffe1ff */
[----:B0-----:R-:W-:Y:S02]  /*14d0*/  UIADD3 UR8, UP1, UPT, UR4, 0x20, URZ ;  /* 0x0000002004087890 */ /* 0x001fe4000ff3e0ff */
[----:B------:R-:W-:Y:S02]  /*14e0*/  UIADD3 UR4, UP0, UPT, UR6, 0x20, URZ ;  /* 0x0000002006047890 */ /* 0x000fe4000ff1e0ff */
[----:B------:R-:W-:-:S02]  /*14f0*/  UIADD3.X UR6, UPT, UPT, URZ, UR5, URZ, UP1, !UPT ;  /* 0x00000005ff067290 */ /* 0x000fc40008ffe4ff */
[----:B------:R-:W-:-:S12]  /*1500*/  UIADD3.X UR5, UPT, UPT, URZ, UR7, URZ, UP0, !UPT ;  /* 0x00000007ff057290 */ /* 0x000fd800087fe4ff */
.L_x_17:
[----:B------:R-:W-:Y:S02]  /*1510*/  MOV R6, UR8 ;  /* 0x0000000800067c02 */ /* 0x000fe40008000f00 */
[----:B------:R-:W-:-:S03]  /*1520*/  MOV R7, UR6 ;  /* 0x0000000600077c02 */ /* 0x000fc60008000f00 */
[----:B------:R-:W-:-:S05]  /*1530*/  IMAD.WIDE R6, R5, 0x4, R6 ;  /* 0x0000000405067825 */ /* 0x000fca00078e0206 */
[----:B0-----:R-:W2:Y:S01]  /*1540*/  LDG.E R13, desc[UR10][R6.64+-0x20] ;  /* 0xffffe00a060d7981 */ /* 0x001ea2000c1e1900 */
[----:B------:R-:W-:Y:S02]  /*1550*/  MOV R10, UR4 ;  /* 0x00000004000a7c02 */ /* 0x000fe40008000f00 */
[----:B------:R-:W-:-:S03]  /*1560*/  MOV R11, UR5 ;  /* 0x00000005000b7c02 */ /* 0x000fc60008000f00 */
[----:B------:R-:W-:-:S04]  /*1570*/  IMAD.WIDE R10, R5, 0x4, R10 ;  /* 0x00000004050a7825 */ /* 0x000fc800078e020a */
[----:B--2---:R-:W-:-:S04]  /*1580*/  FADD R13, R13, -R8 ;  /* 0x800000080d0d7221 */ /* 0x004fc80000000000 */
[----:B------:R-:W-:-:S05]  /*1590*/  FMUL R13, R0, R13 ;  /* 0x0000000d000d7220 */ /* 0x000fca0000400000 */
[----:B------:R0:W-:Y:S04]  /*15a0*/  STG.E desc[UR10][R10.64+-0x20], R13 ;  /* 0xffffe00d0a007986 */ /* 0x0001e8000c10190a */
[----:B------:R-:W2:Y:S02]  /*15b0*/  LDG.E R15, desc[UR10][R6.64+-0x1c] ;  /* 0xffffe40a060f7981 */ /* 0x000ea4000c1e1900 */
[----:B--2---:R-:W-:-:S04]  /*15c0*/  FADD R15, R15, -R8 ;  /* 0x800000080f0f7221 */ /* 0x004fc80000000000 */
[----:B------:R-:W-:-:S05]  /*15d0*/  FMUL R15, R0, R15 ;  /* 0x0000000f000f7220 */ /* 0x000fca0000400000 */
[----:B------:R1:W-:Y:S04]  /*15e0*/  STG.E desc[UR10][R10.64+-0x1c], R15 ;  /* 0xffffe40f0a007986 */ /* 0x0003e8000c10190a */
[----:B------:R-:W2:Y:S02]  /*15f0*/  LDG.E R17, desc[UR10][R6.64+-0x18] ;  /* 0xffffe80a06117981 */ /* 0x000ea4000c1e1900 */
[----:B--2---:R-:W-:-:S04]  /*1600*/  FADD R17, R17, -R8 ;  /* 0x8000000811117221 */ /* 0x004fc80000000000 */
[----:B------:R-:W-:-:S05]  /*1610*/  FMUL R17, R0, R17 ;  /* 0x0000001100117220 */ /* 0x000fca0000400000 */
[----:B------:R2:W-:Y:S04]  /*1620*/  STG.E desc[UR10][R10.64+-0x18], R17 ;  /* 0xffffe8110a007986 */ /* 0x0005e8000c10190a */
[----:B------:R-:W3:Y:S02]  /*1630*/  LDG.E R19, desc[UR10][R6.64+-0x14] ;  /* 0xffffec0a06137981 */ /* 0x000ee4000c1e1900 */
[----:B---3--:R-:W-:-:S04]  /*1640*/  FADD R19, R19, -R8 ;  /* 0x8000000813137221 */ /* 0x008fc80000000000 */
[----:B------:R-:W-:-:S05]  /*1650*/  FMUL R19, R0, R19 ;  /* 0x0000001300137220 */ /* 0x000fca0000400000 */
[----:B------:R3:W-:Y:S04]  /*1660*/  STG.E desc[UR10][R10.64+-0x14], R19 ;  /* 0xffffec130a007986 */ /* 0x0007e8000c10190a */
[----:B0-----:R-:W4:Y:S02]  /*1670*/  LDG.E R13, desc[UR10][R6.64+-0x10] ;  /* 0xfffff00a060d7981 */ /* 0x001f24000c1e1900 */
[----:B----4-:R-:W-:-:S04]  /*1680*/  FADD R13, R13, -R8 ;  /* 0x800000080d0d7221 */ /* 0x010fc80000000000 */
[----:B------:R-:W-:-:S05]  /*1690*/  FMUL R13, R0, R13 ;  /* 0x0000000d000d7220 */ /* 0x000fca0000400000 */
[----:B------:R0:W-:Y:S04]  /*16a0*/  STG.E desc[UR10][R10.64+-0x10], R13 ;  /* 0xfffff00d0a007986 */ /* 0x0001e8000c10190a */
[----:B-1----:R-:W4:Y:S02]  /*16b0*/  LDG.E R15, desc[UR10][R6.64+-0xc] ;  /* 0xfffff40a060f7981 */ /* 0x002f24000c1e1900 */
[----:B----4-:R-:W-:-:S04]  /*16c0*/  FADD R15, R15, -R8 ;  /* 0x800000080f0f7221 */ /* 0x010fc80000000000 */
[----:B------:R-:W-:-:S05]  /*16d0*/  FMUL R15, R0, R15 ;  /* 0x0000000f000f7220 */ /* 0x000fca0000400000 */
[----:B------:R1:W-:Y:S04]  /*16e0*/  STG.E desc[UR10][R10.64+-0xc], R15 ;  /* 0xfffff40f0a007986 */ /* 0x0003e8000c10190a */
[----:B--2---:R-:W2:Y:S02]  /*16f0*/  LDG.E R17, desc[UR10][R6.64+-0x8] ;  /* 0xfffff80a06117981 */ /* 0x004ea4000c1e1900 */
[----:B--2---:R-:W-:-:S04]  /*1700*/  FADD R17, R17, -R8 ;  /* 0x8000000811117221 */ /* 0x004fc80000000000 */
[----:B------:R-:W-:-:S05]  /*1710*/  FMUL R17, R0, R17 ;  /* 0x0000001100117220 */ /* 0x000fca0000400000 */
[----:B------:R2:W-:Y:S04]  /*1720*/  STG.E desc[UR10][R10.64+-0x8], R17 ;  /* 0xfffff8110a007986 */ /* 0x0005e8000c10190a */
[----:B---3--:R-:W3:Y:S02]  /*1730*/  LDG.E R19, desc[UR10][R6.64+-0x4] ;  /* 0xfffffc0a06137981 */ /* 0x008ee4000c1e1900 */
        /* <DEDUP_REMOVED lines=31> */
[----:B---3--:R-:W2:Y:S01]  /*1930*/  LDG.E R19, desc[UR10][R6.64+0x1c] ;  /* 0x00001c0a06137981 */ /* 0x008ea2000c1e1900 */
[----:B------:R-:W-:Y:S02]  /*1940*/  IADD3 R12, PT, PT, R12, 0x10, RZ ;  /* 0x000000100c0c7810 */ /* 0x000fe40007ffe0ff */
[----:B------:R-:W-:Y:S02]  /*1950*/  IADD3 R5, PT, PT, R5, 0x10, RZ ;  /* 0x0000001005057810 */ /* 0x000fe40007ffe0ff */
[----:B------:R-:W-:Y:S01]  /*1960*/  ISETP.NE.AND P0, PT, R12, RZ, PT ;  /* 0x000000ff0c00720c */ /* 0x000fe20003f05270 */
[----:B--2---:R-:W-:-:S04]  /*1970*/  FADD R19, R19, -R8 ;  /* 0x8000000813137221 */ /* 0x004fc80000000000 */
[----:B------:R-:W-:-:S05]  /*1980*/  FMUL R19, R0, R19 ;  /* 0x0000001300137220 */ /* 0x000fca0000400000 */
[----:B------:R0:W-:Y:S03]  /*1990*/  STG.E desc[UR10][R10.64+0x1c], R19 ;  /* 0x00001c130a007986 */ /* 0x0001e6000c10190a */
[----:B------:R-:W-:Y:S05]  /*19a0*/  @P0 BRA `(.L_x_17) ;  /* 0xfffffff800d80947 */ /* 0x000fea000383ffff */
.L_x_16:
[----:B------:R-:W-:Y:S05]  /*19b0*/  @!P2 EXIT ;  /* 0x000000000000a94d */ /* 0x000fea0003800000 */
[----:B------:R-:W-:Y:S02]  /*19c0*/  ISETP.GE.U32.AND P0, PT, R9, 0x8, PT ;  /* 0x000000080900780c */ /* 0x000fe40003f06070 */
[----:B------:R-:W-:-:S04]  /*19d0*/  LOP3.LUT R12, R2, 0x7, RZ, 0xc0, !PT ;  /* 0x00000007020c7812 */ /* 0x000fc800078ec0ff */
[----:B------:R-:W-:-:S07]  /*19e0*/  ISETP.NE.AND P1, PT, R12, RZ, PT ;  /* 0x000000ff0c00720c */ /* 0x000fce0003f25270 */
[----:B------:R-:W-:Y:S06]  /*19f0*/  @!P0 BRA `(.L_x_18) ;  /* 0x0000000000988947 */ /* 0x000fec0003800000 */
[----:B------:R-:W1:Y:S01]  /*1a00*/  LDC.64 R6, c[0x0][0x380] ;  /* 0x0000e000ff067b82 */ /* 0x000e620000000a00 */
[----:B------:R-:W-:-:S07]  /*1a10*/  IADD3 R5, PT, PT, R3, R4, RZ ;  /* 0x0000000403057210 */ /* 0x000fce0007ffe0ff */
[----:B0-----:R-:W0:Y:S01]  /*1a20*/  LDC.64 R10, c[0x0][0x388] ;  /* 0x0000e200ff0a7b82 */ /* 0x001e220000000a00 */
[----:B-1----:R-:W-:-:S05]  /*1a30*/  IMAD.WIDE R6, R5, 0x4, R6 ;  /* 0x0000000405067825 */ /* 0x002fca00078e0206 */
[----:B------:R-:W2:Y:S01]  /*1a40*/  LDG.E R9, desc[UR10][R6.64] ;  /* 0x0000000a06097981 */ /* 0x000ea2000c1e1900 */
[----:B0-----:R-:W-:-:S04]  /*1a50*/  IMAD.WIDE R10, R5, 0x4, R10 ;  /* 0x00000004050a7825 */ /* 0x001fc800078e020a */
        /* <DEDUP_REMOVED lines=19> */
[----:B-1----:R-:W5:Y:S02]  /*1b90*/  LDG.E R5, desc[UR10][R6.64+0x14] ;  /* 0x0000140a06057981 */ /* 0x002f64000c1e1900 */
[----:B-----5:R-:W-:-:S04]  /*1ba0*/  FADD R5, R5, -R8 ;  /* 0x8000000805057221 */ /* 0x020fc80000000000 */
[----:B------:R-:W-:-:S05]  /*1bb0*/  FMUL R5, R0, R5 ;  /* 0x0000000500057220 */ /* 0x000fca0000400000 */
[----:B------:R4:W-:Y:S04]  /*1bc0*/  STG.E desc[UR10][R10.64+0x14], R5 ;  /* 0x000014050a007986 */ /* 0x0009e8000c10190a */
[----:B--2---:R-:W2:Y:S02]  /*1bd0*/  LDG.E R13, desc[UR10][R6.64+0x18] ;  /* 0x0000180a060d7981 */ /* 0x004ea4000c1e1900 */
[----:B--2---:R-:W-:-:S04]  /*1be0*/  FADD R13, R13, -R8 ;  /* 0x800000080d0d7221 */ /* 0x004fc80000000000 */
[----:B------:R-:W-:-:S05]  /*1bf0*/  FMUL R13, R0, R13 ;  /* 0x0000000d000d7220 */ /* 0x000fca0000400000 */
[----:B------:R4:W-:Y:S04]  /*1c00*/  STG.E desc[UR10][R10.64+0x18], R13 ;  /* 0x0000180d0a007986 */ /* 0x0009e8000c10190a */
[----:B---3--:R-:W2:Y:S01]  /*1c10*/  LDG.E R15, desc[UR10][R6.64+0x1c] ;  /* 0x00001c0a060f7981 */ /* 0x008ea2000c1e1900 */
[----:B------:R-:W-:Y:S01]  /*1c20*/  IADD3 R4, PT, PT, R4, 0x8, RZ ;  /* 0x0000000804047810 */ /* 0x000fe20007ffe0ff */
[----:B--2---:R-:W-:-:S04]  /*1c30*/  FADD R15, R15, -R8 ;  /* 0x800000080f0f7221 */ /* 0x004fc80000000000 */
[----:B------:R-:W-:-:S05]  /*1c40*/  FMUL R15, R0, R15 ;  /* 0x0000000f000f7220 */ /* 0x000fca0000400000 */
[----:B------:R4:W-:Y:S02]  /*1c50*/  STG.E desc[UR10][R10.64+0x1c], R15 ;  /* 0x00001c0f0a007986 */ /* 0x0009e4000c10190a */
.L_x_18:
[----:B------:R-:W-:Y:S05]  /*1c60*/  @!P1 EXIT ;  /* 0x000000000000994d */ /* 0x000fea0003800000 */
[----:B------:R-:W-:Y:S02]  /*1c70*/  ISETP.GE.U32.AND P0, PT, R12, 0x4, PT ;  /* 0x000000040c00780c */ /* 0x000fe40003f06070 */
[----:B------:R-:W-:-:S04]  /*1c80*/  LOP3.LUT R2, R2, 0x3, RZ, 0xc0, !PT ;  /* 0x0000000302027812 */ /* 0x000fc800078ec0ff */
[----:B------:R-:W-:-:S07]  /*1c90*/  ISETP.NE.AND P1, PT, R2, RZ, PT ;  /* 0x000000ff0200720c */ /* 0x000fce0003f25270 */
[----:B------:R-:W-:Y:S06]  /*1ca0*/  @!P0 BRA `(.L_x_19) ;  /* 0x0000000000588947 */ /* 0x000fec0003800000 */
[----:B------:R-:W1:Y:S01]  /*1cb0*/  LDC.64 R6, c[0x0][0x380] ;  /* 0x0000e000ff067b82 */ /* 0x000e620000000a00 */
[----:B----4-:R-:W-:-:S07]  /*1cc0*/  IADD3 R9, PT, PT, R3, R4, RZ ;  /* 0x0000000403097210 */ /* 0x010fce0007ffe0ff */
        /* <DEDUP_REMOVED lines=15> */
[----:B------:R-:W2:Y:S01]  /*1dc0*/  LDG.E R15, desc[UR10][R6.64+0xc] ;  /* 0x00000c0a060f7981 */ /* 0x000ea2000c1e1900 */
[----:B------:R-:W-:Y:S01]  /*1dd0*/  IADD3 R4, PT, PT, R4, 0x4, RZ ;  /* 0x0000000404047810 */ /* 0x000fe20007ffe0ff */
[----:B--2---:R-:W-:-:S04]  /*1de0*/  FADD R15, R15, -R8 ;  /* 0x800000080f0f7221 */ /* 0x004fc80000000000 */
[----:B------:R-:W-:-:S05]  /*1df0*/  FMUL R15, R0, R15 ;  /* 0x0000000f000f7220 */ /* 0x000fca0000400000 */
[----:B------:R1:W-:Y:S02]  /*1e00*/  STG.E desc[UR10][R10.64+0xc], R15 ;  /* 0x00000c0f0a007986 */ /* 0x0003e4000c10190a */
.L_x_19:
[----:B------:R-:W-:Y:S05]  /*1e10*/  @!P1 EXIT ;  /* 0x000000000000994d */ /* 0x000fea0003800000 */
[----:B01--4-:R-:W0:Y:S01]  /*1e20*/  LDC.64 R10, c[0x0][0x380] ;  /* 0x0000e000ff0a7b82 */ /* 0x013e220000000a00 */
[----:B------:R-:W-:Y:S02]  /*1e30*/  IADD3 R9, PT, PT, R3, R4, RZ ;  /* 0x0000000403097210 */ /* 0x000fe40007ffe0ff */
[----:B------:R-:W-:-:S05]  /*1e40*/  IADD3 R12, PT, PT, -R2, RZ, RZ ;  /* 0x000000ff020c7210 */ /* 0x000fca0007ffe1ff */
[----:B------:R-:W1:Y:S02]  /*1e50*/  LDC.64 R6, c[0x0][0x388] ;  /* 0x0000e200ff067b82 */ /* 0x000e640000000a00 */
.L_x_20:
[----:B0-----:R-:W-:-:S06]  /*1e60*/  IMAD.WIDE R4, R9, 0x4, R10 ;  /* 0x0000000409047825 */ /* 0x001fcc00078e020a */
[----:B--2---:R-:W2:Y:S01]  /*1e70*/  LDG.E R5, desc[UR10][R4.64] ;  /* 0x0000000a04057981 */ /* 0x004ea2000c1e1900 */
[C---:B-1----:R-:W-:Y:S01]  /*1e80*/  IMAD.WIDE R2, R9.reuse, 0x4, R6 ;  /* 0x0000000409027825 */ /* 0x042fe200078e0206 */
[----:B------:R-:W-:Y:S02]  /*1e90*/  IADD3 R12, PT, PT, R12, 0x1, RZ ;  /* 0x000000010c0c7810 */ /* 0x000fe40007ffe0ff */
[----:B------:R-:W-:Y:S02]  /*1ea0*/  IADD3 R9, PT, PT, R9, 0x1, RZ ;  /* 0x0000000109097810 */ /* 0x000fe40007ffe0ff */
[----:B------:R-:W-:Y:S01]  /*1eb0*/  ISETP.NE.AND P0, PT, R12, RZ, PT ;  /* 0x000000ff0c00720c */ /* 0x000fe20003f05270 */
[----:B--2---:R-:W-:-:S04]  /*1ec0*/  FADD R13, R5, -R8 ;  /* 0x80000008050d7221 */ /* 0x004fc80000000000 */
[----:B------:R-:W-:-:S05]  /*1ed0*/  FMUL R13, R0, R13 ;  /* 0x0000000d000d7220 */ /* 0x000fca0000400000 */
[----:B------:R2:W-:Y:S03]  /*1ee0*/  STG.E desc[UR10][R2.64], R13 ;  /* 0x0000000d02007986 */ /* 0x0005e6000c10190a */
[----:B------:R-:W-:Y:S05]  /*1ef0*/  @P0 BRA `(.L_x_20) ;  /* 0xfffffffc00d80947 */ /* 0x000fea000383ffff */
[----:B------:R-:W-:Y:S05]  /*1f00*/  EXIT ;  /* 0x000000000000794d */ /* 0x000fea0003800000 */
        .weak           $__internal_0_$__cuda_sm3x_div_rn_noftz_f32_slowpath
        .type           $__internal_0_$__cuda_sm3x_div_rn_noftz_f32_slowpath,@function
        .size           $__internal_0_$__cuda_sm3x_div_rn_noftz_f32_slowpath,(.L_x_33 - $__internal_0_$__cuda_sm3x_div_rn_noftz_f32_slowpath)
$__internal_0_$__cuda_sm3x_div_rn_noftz_f32_slowpath:
[----:B------:R-:W-:Y:S01]  /*1f10*/  SHF.R.U32.HI R9, RZ, 0x17, R3 ;  /* 0x00000017ff097819 */ /* 0x000fe20000011603 */
[----:B------:R-:W-:Y:S01]  /*1f20*/  BSSY.RECONVERGENT B1, `(.L_x_21) ;  /* 0x0000063000017945 */ /* 0x000fe20003800200 */
[----:B------:R-:W-:Y:S02]  /*1f30*/  SHF.R.U32.HI R7, RZ, 0x17, R0 ;  /* 0x00000017ff077819 */ /* 0x000fe40000011600 */
[----:B------:R-:W-:Y:S02]  /*1f40*/  LOP3.LUT R14, R9, 0xff, RZ, 0xc0, !PT ;  /* 0x000000ff090e7812 */ /* 0x000fe400078ec0ff */
[----:B------:R-:W-:Y:S02]  /*1f50*/  LOP3.LUT R12, R7, 0xff, RZ, 0xc0, !PT ;  /* 0x000000ff070c7812 */ /* 0x000fe400078ec0ff */
[----:B------:R-:W-:Y:S02]  /*1f60*/  IADD3 R11, PT, PT, R14, -0x1, RZ ;  /* 0xffffffff0e0b7810 */ /* 0x000fe40007ffe0ff */
[----:B------:R-:W-:-:S02]  /*1f70*/  IADD3 R10, PT, PT, R12, -0x1, RZ ;  /* 0xffffffff0c0a7810 */ /* 0x000fc40007ffe0ff */
[----:B------:R-:W-:Y:S02]  /*1f80*/  ISETP.GT.U32.AND P0, PT, R11, 0xfd, PT ;  /* 0x000000fd0b00780c */ /* 0x000fe40003f04070 */
[----:B------:R-:W-:Y:S02]  /*1f90*/  MOV R9, R3 ;  /* 0x0000000300097202 */ /* 0x000fe40000000f00 */
[----:B------:R-:W-:-:S13]  /*1fa0*/  ISETP.GT.U32.OR P0, PT, R10, 0xfd, P0 ;  /* 0x000000fd0a00780c */ /* 0x000fda0000704470 */
[----:B------:R-:W-:Y:S01]  /*1fb0*/  @!P0 MOV R7, RZ ;  /* 0x000000ff00078202 */ /* 0x000fe20000000f00 */
[----:B------:R-:W-:Y:S06]  /*1fc0*/  @!P0 BRA `(.L_x_22) ;  /* 0x00000000005c8947 */ /* 0x000fec0003800000 */
[----:B------:R-:W-:Y:S02]  /*1fd0*/  FSETP.GTU.FTZ.AND P0, PT, |R0|, +INF , PT ;  /* 0x7f8000000000780b */ /* 0x000fe40003f1c200 */
[----:B------:R-:W-:-:S04]  /*1fe0*/  FSETP.GTU.FTZ.AND P1, PT, |R3|, +INF , PT ;  /* 0x7f8000000300780b */ /* 0x000fc80003f3c200 */
[----:B------:R-:W-:-:S13]  /*1ff0*/  PLOP3.LUT P0, PT, P0, P1, PT, 0xf8, 0x8f ;  /* 0x00000000008f781c */ /* 0x000fda0000703f70 */
[----:B------:R-:W-:Y:S05]  /*2000*/  @P0 BRA `(.L_x_23) ;  /* 0x00000004004c0947 */ /* 0x000fea0003800000 */
[----:B------:R-:W-:-:S13]  /*2010*/  LOP3.LUT P0, RZ, R9, 0x7fffffff, R0, 0xc8, !PT ;  /* 0x7fffffff09ff7812 */ /* 0x000fda000780c800 */
[----:B------:R-:W-:Y:S05]  /*2020*/  @!P0 BRA `(.L_x_24) ;  /* 0x00000004003c8947 */ /* 0x000fea0003800000 */
[C---:B------:R-:W-:Y:S02]  /*2030*/  FSETP.NEU.FTZ.AND P3, PT, |R0|.reuse, +INF , PT ;  /* 0x7f8000000000780b */ /* 0x040fe40003f7d200 */
[----:B------:R-:W-:Y:S02]  /*2040*/  FSETP.NEU.FTZ.AND P1, PT, |R3|, +INF , PT ;  /* 0x7f8000000300780b */ /* 0x000fe40003f3d200 */
[----:B------:R-:W-:-:S11]  /*2050*/  FSETP.NEU.FTZ.AND P0, PT, |R0|, +INF , PT ;  /* 0x7f8000000000780b */ /* 0x000fd60003f1d200 */
[----:B------:R-:W-:Y:S05]  /*2060*/  @!P1 BRA !P3, `(.L_x_24) ;  /* 0x00000004002c9947 */ /* 0x000fea0005800000 */
[----:B------:R-:W-:-:S04]  /*2070*/  LOP3.LUT P3, RZ, R0, 0x7fffffff, RZ, 0xc0, !PT ;  /* 0x7fffffff00ff7812 */ /* 0x000fc8000786c0ff */
[----:B------:R-:W-:-:S13]  /*2080*/  PLOP3.LUT P1, PT, P1, P3, PT, 0x2f, 0xf2 ;  /* 0x0000000000f2781c */ /* 0x000fda0000f26577 */
[----:B------:R-:W-:Y:S05]  /*2090*/  @P1 BRA `(.L_x_25) ;  /* 0x0000000400181947 */ /* 0x000fea0003800000 */
[----:B------:R-:W-:-:S04]  /*20a0*/  LOP3.LUT P1, RZ, R9, 0x7fffffff, RZ, 0xc0, !PT ;  /* 0x7fffffff09ff7812 */ /* 0x000fc8000782c0ff */
[----:B------:R-:W-:-:S13]  /*20b0*/  PLOP3.LUT P0, PT, P0, P1, PT, 0x2f, 0xf2 ;  /* 0x0000000000f2781c */ /* 0x000fda0000702577 */
[----:B------:R-:W-:Y:S05]  /*20c0*/  @P0 BRA `(.L_x_26) ;  /* 0x0000000400000947 */ /* 0x000fea0003800000 */
[----:B------:R-:W-:Y:S02]  /*20d0*/  ISETP.GE.AND P0, PT, R10, RZ, PT ;  /* 0x000000ff0a00720c */ /* 0x000fe40003f06270 */
[----:B------:R-:W-:-:S11]  /*20e0*/  ISETP.GE.AND P1, PT, R11, RZ, PT ;  /* 0x000000ff0b00720c */ /* 0x000fd60003f26270 */
[----:B------:R-:W-:Y:S01]  /*20f0*/  @P0 MOV R7, RZ ;  /* 0x000000ff00070202 */ /* 0x000fe20000000f00 */
[----:B------:R-:W-:Y:S01]  /*2100*/  @!P0 FFMA R0, R0, 1.84467440737095516160e+19, RZ ;  /* 0x5f80000000008823 */ /* 0x000fe200000000ff */
[----:B------:R-:W-:Y:S01]  /*2110*/  @!P0 MOV R7, 0xffffffc0 ;  /* 0xffffffc000078802 */ /* 0x000fe20000000f00 */
[----:B------:R-:W-:-:S03]  /*2120*/  @!P1 FFMA R9, R3, 1.84467440737095516160e+19, RZ ;  /* 0x5f80000003099823 */ /* 0x000fc600000000ff */
[----:B------:R-:W-:-:S07]  /*2130*/  @!P1 IADD3 R7, PT, PT, R7, 0x40, RZ ;  /* 0x0000004007079810 */ /* 0x000fce0007ffe0ff */
.L_x_22:
[----:B------:R-:W-:Y:S01]  /*2140*/  LEA R10, R14, 0xc0800000, 0x17 ;  /* 0xc08000000e0a7811 */ /* 0x000fe200078eb8ff */
[----:B------:R-:W-:Y:S03]  /*2150*/  BSSY.RECONVERGENT B2, `(.L_x_27) ;  /* 0x0000036000027945 */ /* 0x000fe60003800200 */
[----:B------:R-:W-:Y:S02]  /*2160*/  IADD3 R10, PT, PT, -R10, R9, RZ ;  /* 0x000000090a0a7210 */ /* 0x000fe40007ffe1ff */
[----:B------:R-:W-:Y:S02]  /*2170*/  IADD3 R9, PT, PT, R12, -0x7f, RZ ;  /* 0xffffff810c097810 */ /* 0x000fe40007ffe0ff */
[----:B------:R0:W1:Y:S01]  /*2180*/  MUFU.RCP R11, R10 ;  /* 0x0000000a000b7308 */ /* 0x0000620000001000 */
[----:B------:R-:W-:Y:S02]  /*2190*/  FADD.FTZ R13, -R10, -RZ ;  /* 0x800000ff0a0d7221 */ /* 0x000fe40000010100 */
[C---:B------:R-:W-:Y:S01]  /*21a0*/  IMAD R0, R9.reuse, -0x800000, R0 ;  /* 0xff80000009007824 */ /* 0x040fe200078e0200 */
[----:B0-----:R-:W-:-:S04]  /*21b0*/  IADD3 R10, PT, PT, R9, 0x7f, -R14 ;  /* 0x0000007f090a7810 */ /* 0x001fc80007ffe80e */
[----:B------:R-:W-:Y:S01]  /*21c0*/  IADD3 R10, PT, PT, R10, R7, RZ ;  /* 0x000000070a0a7210 */ /* 0x000fe20007ffe0ff */
[----:B-1----:R-:W-:-:S04]  /*21d0*/  FFMA R12, R11, R13, 1 ;  /* 0x3f8000000b0c7423 */ /* 0x002fc8000000000d */
[----:B------:R-:W-:-:S04]  /*21e0*/  FFMA R16, R11, R12, R11 ;  /* 0x0000000c0b107223 */ /* 0x000fc8000000000b */
[----:B------:R-:W-:-:S04]  /*21f0*/  FFMA R11, R0, R16, RZ ;  /* 0x00000010000b7223 */ /* 0x000fc800000000ff */
[----:B------:R-:W-:-:S04]  /*2200*/  FFMA R12, R13, R11, R0 ;  /* 0x0000000b0d0c7223 */ /* 0x000fc80000000000 */
[----:B------:R-:W-:-:S04]  /*2210*/  FFMA R11, R16, R12, R11 ;  /* 0x0000000c100b7223 */ /* 0x000fc8000000000b */
[----:B------:R-:W-:-:S04]  /*2220*/  FFMA R12, R13, R11, R0 ;  /* 0x0000000b0d0c7223 */ /* 0x000fc80000000000 */
[----:B------:R-:W-:-:S05]  /*2230*/  FFMA R0, R16, R12, R11 ;  /* 0x0000000c10007223 */ /* 0x000fca000000000b */
[----:B------:R-:W-:-:S04]  /*2240*/  SHF.R.U32.HI R9, RZ, 0x17, R0 ;  /* 0x00000017ff097819 */ /* 0x000fc80000011600 */
[----:B------:R-:W-:-:S04]  /*2250*/  LOP3.LUT R9, R9, 0xff, RZ, 0xc0, !PT ;  /* 0x000000ff09097812 */ /* 0x000fc800078ec0ff */
[----:B------:R-:W-:-:S04]  /*2260*/  IADD3 R13, PT, PT, R9, R10, RZ ;  /* 0x0000000a090d7210 */ /* 0x000fc80007ffe0ff */
[----:B------:R-:W-:-:S04]  /*2270*/  IADD3 R7, PT, PT, R13, -0x1, RZ ;  /* 0xffffffff0d077810 */ /* 0x000fc80007ffe0ff */
[----:B------:R-:W-:-:S13]  /*2280*/  ISETP.GE.U32.AND P0, PT, R7, 0xfe, PT ;  /* 0x000000fe0700780c */ /* 0x000fda0003f06070 */
[----:B------:R-:W-:Y:S05]  /*2290*/  @!P0 BRA `(.L_x_28) ;  /* 0x0000000000808947 */ /* 0x000fea0003800000 */
[----:B------:R-:W-:-:S13]  /*22a0*/  ISETP.GT.AND P0, PT, R13, 0xfe, PT ;  /* 0x000000fe0d00780c */ /* 0x000fda0003f04270 */
[----:B------:R-:W-:Y:S05]  /*22b0*/  @P0 BRA `(.L_x_29) ;  /* 0x00000000006c0947 */ /* 0x000fea0003800000 */
[----:B------:R-:W-:-:S13]  /*22c0*/  ISETP.GE.AND P0, PT, R13, 0x1, PT ;  /* 0x000000010d00780c */ /* 0x000fda0003f06270 */
[----:B------:R-:W-:Y:S05]  /*22d0*/  @P0 BRA `(.L_x_30) ;  /* 0x0000000000740947 */ /* 0x000fea0003800000 */
[----:B------:R-:W-:Y:S02]  /*22e0*/  ISETP.GE.AND P0, PT, R13, -0x18, PT ;  /* 0xffffffe80d00780c */ /* 0x000fe40003f06270 */
[----:B------:R-:W-:-:S11]  /*22f0*/  LOP3.LUT R0, R0, 0x80000000, RZ, 0xc0, !PT ;  /* 0x8000000000007812 */ /* 0x000fd600078ec0ff */
[----:B------:R-:W-:Y:S05]  /*2300*/  @!P0 BRA `(.L_x_30) ;  /* 0x0000000000688947 */ /* 0x000fea0003800000 */
[CCC-:B------:R-:W-:Y:S01]  /*2310*/  FFMA.RZ R7, R16.reuse, R12.reuse, R11.reuse ;  /* 0x0000000c10077223 */ /* 0x1c0fe2000000c00b */
[CCC-:B------:R-:W-:Y:S01]  /*2320*/  FFMA.RM R10, R16.reuse, R12.reuse, R11.reuse ;  /* 0x0000000c100a7223 */ /* 0x1c0fe2000000400b */
[C---:B------:R-:W-:Y:S02]  /*2330*/  ISETP.NE.AND P3, PT, R13.reuse, RZ, PT ;  /* 0x000000ff0d00720c */ /* 0x040fe40003f65270 */
[----:B------:R-:W-:Y:S02]  /*2340*/  ISETP.NE.AND P1, PT, R13, RZ, PT ;  /* 0x000000ff0d00720c */ /* 0x000fe40003f25270 */
[----:B------:R-:W-:Y:S01]  /*2350*/  LOP3.LUT R9, R7, 0x7fffff, RZ, 0xc0, !PT ;  /* 0x007fffff07097812 */ /* 0x000fe200078ec0ff */
[----:B------:R-:W-:Y:S01]  /*2360*/  FFMA.RP R7, R16, R12, R11 ;  /* 0x0000000c10077223 */ /* 0x000fe2000000800b */
[----:B------:R-:W-:Y:S02]  /*2370*/  IADD3 R12, PT, PT, R13, 0x20, RZ ;  /* 0x000000200d0c7810 */ /* 0x000fe40007ffe0ff */
[----:B------:R-:W-:-:S02]  /*2380*/  LOP3.LUT R9, R9, 0x800000, RZ, 0xfc, !PT ;  /* 0x0080000009097812 */ /* 0x000fc400078efcff */
[----:B------:R-:W-:Y:S02]  /*2390*/  IADD3 R11, PT, PT, -R13, RZ, RZ ;  /* 0x000000ff0d0b7210 */ /* 0x000fe40007ffe1ff */
[----:B------:R-:W-:Y:S02]  /*23a0*/  SHF.L.U32 R12, R9, R12, RZ ;  /* 0x0000000c090c7219 */ /* 0x000fe400000006ff */
[----:B------:R-:W-:Y:S02]  /*23b0*/  FSETP.NEU.FTZ.AND P0, PT, R7, R10, PT ;  /* 0x0000000a0700720b */ /* 0x000fe40003f1d000 */
[----:B------:R-:W-:Y:S02]  /*23c0*/  SEL R10, R11, RZ, P3 ;  /* 0x000000ff0b0a7207 */ /* 0x000fe40001800000 */
[----:B------:R-:W-:Y:S02]  /*23d0*/  ISETP.NE.AND P1, PT, R12, RZ, P1 ;  /* 0x000000ff0c00720c */ /* 0x000fe40000f25270 */
[----:B------:R-:W-:-:S02]  /*23e0*/  SHF.R.U32.HI R10, RZ, R10, R9 ;  /* 0x0000000aff0a7219 */ /* 0x000fc40000011609 */
[----:B------:R-:W-:Y:S02]  /*23f0*/  PLOP3.LUT P0, PT, P0, P1, PT, 0xf8, 0x8f ;  /* 0x00000000008f781c */ /* 0x000fe40000703f70 */
[----:B------:R-:W-:Y:S02]  /*2400*/  SHF.R.U32.HI R12, RZ, 0x1, R10 ;  /* 0x00000001ff0c7819 */ /* 0x000fe4000001160a */
[----:B------:R-:W-:-:S04]  /*2410*/  SEL R7, RZ, 0x1, !P0 ;  /* 0x00000001ff077807 */ /* 0x000fc80004000000 */
[----:B------:R-:W-:-:S04]  /*2420*/  LOP3.LUT R7, R7, 0x1, R12, 0xf8, !PT ;  /* 0x0000000107077812 */ /* 0x000fc800078ef80c */
[----:B------:R-:W-:-:S04]  /*2430*/  LOP3.LUT R7, R7, R10, RZ, 0xc0, !PT ;  /* 0x0000000a07077212 */ /* 0x000fc800078ec0ff */
[----:B------:R-:W-:-:S04]  /*2440*/  IADD3 R7, PT, PT, R12, R7, RZ ;  /* 0x000000070c077210 */ /* 0x000fc80007ffe0ff */
[----:B------:R-:W-:Y:S01]  /*2450*/  LOP3.LUT R0, R7, R0, RZ, 0xfc, !PT ;  /* 0x0000000007007212 */ /* 0x000fe200078efcff */
[----:B------:R-:W-:Y:S06]  /*2460*/  BRA `(.L_x_30) ;  /* 0x0000000000107947 */ /* 0x000fec0003800000 */
.L_x_29:
[----:B------:R-:W-:-:S04]  /*2470*/  LOP3.LUT R0, R0, 0x80000000, RZ, 0xc0, !PT ;  /* 0x8000000000007812 */ /* 0x000fc800078ec0ff */
[----:B------:R-:W-:Y:S01]  /*2480*/  LOP3.LUT R0, R0, 0x7f800000, RZ, 0xfc, !PT ;  /* 0x7f80000000007812 */ /* 0x000fe200078efcff */
[----:B------:R-:W-:Y:S06]  /*2490*/  BRA `(.L_x_30) ;  /* 0x0000000000047947 */ /* 0x000fec0003800000 */
.L_x_28:
[----:B------:R-:W-:-:S07]  /*24a0*/  LEA R0, R10, R0, 0x17 ;  /* 0x000000000a007211 */ /* 0x000fce00078eb8ff */
.L_x_30:
[----:B------:R-:W-:Y:S05]  /*24b0*/  BSYNC.RECONVERGENT B2 ;  /* 0x0000000000027941 */ /* 0x000fea0003800200 */
.L_x_27:
[----:B------:R-:W-:Y:S05]  /*24c0*/  BRA `(.L_x_31) ;  /* 0x0000000000207947 */ /* 0x000fea0003800000 */
.L_x_26:
[----:B------:R-:W-:-:S04]  /*24d0*/  LOP3.LUT R0, R9, 0x80000000, R0, 0x48, !PT ;  /* 0x8000000009007812 */ /* 0x000fc800078e4800 */
[----:B------:R-:W-:Y:S01]  /*24e0*/  LOP3.LUT R0, R0, 0x7f800000, RZ, 0xfc, !PT ;  /* 0x7f80000000007812 */ /* 0x000fe200078efcff */
[----:B------:R-:W-:Y:S06]  /*24f0*/  BRA `(.L_x_31) ;  /* 0x0000000000147947 */ /* 0x000fec0003800000 */
.L_x_25:
[----:B------:R-:W-:Y:S01]  /*2500*/  LOP3.LUT R0, R9, 0x80000000, R0, 0x48, !PT ;  /* 0x8000000009007812 */ /* 0x000fe200078e4800 */
[----:B------:R-:W-:Y:S06]  /*2510*/  BRA `(.L_x_31) ;  /* 0x00000000000c7947 */ /* 0x000fec0003800000 */
.L_x_24:
[----:B------:R-:W0:Y:S01]  /*2520*/  MUFU.RSQ R0, -QNAN ;  /* 0xffc0000000007908 */ /* 0x000e220000001400 */
[----:B------:R-:W-:Y:S05]  /*2530*/  BRA `(.L_x_31) ;  /* 0x0000000000047947 */ /* 0x000fea0003800000 */
.L_x_23:
[----:B------:R-:W-:-:S07]  /*2540*/  FADD.FTZ R0, R0, R3 ;  /* 0x0000000300007221 */ /* 0x000fce0000010000 */
.L_x_31:
[----:B------:R-:W-:Y:S05]  /*2550*/  BSYNC.RECONVERGENT B1 ;  /* 0x0000000000017941 */ /* 0x000fea0003800200 */
.L_x_21:
[----:B------:R-:W-:-:S04]  /*2560*/  HFMA2 R7, -RZ, RZ, 0, 0 ;  /* 0x00000000ff077431 */ /* 0x000fc800000001ff */
[----:B0-----:R-:W-:Y:S05]  /*2570*/  RET.REL.NODEC R6 `(_Z9layerNormPfS_iiii) ;  /* 0xffffffd806a07950 */ /* 0x001fea0003c3ffff */
.L_x_32:
[----:B------:R-:W-:-:S00]  /*2580*/  BRA `(.L_x_32) ;  /* 0xfffffffc00fc7947 */ /* 0x000fc0000383ffff */
[----:B------:R-:W-:-:S00]  /*2590*/  NOP ;  /* 0x0000000000007918 */ /* 0x000fc00000000000 */
        /* <DEDUP_REMOVED lines=14> */
.L_x_33:


//--------------------- .nv.global.init           --------------------------
	.section	.nv.global.init,"aw",@progbits
	.align	4
.nv.global.init:
	.type		mrg32k3aM1SubSeq,@object
	.size		mrg32k3aM1SubSeq,(mrg32k3aM2SubSeq - mrg32k3aM1SubSeq)
mrg32k3aM1SubSeq:
        /*0000*/ 	.byte	0x0b, 0xcc, 0xee, 0x04, 0x73, 0x29, 0x8b, 0x6f, 0xf6, 0x53, 0x03, 0xf6, 0x23, 0xf6, 0xea, 0xda
        /* <DEDUP_REMOVED lines=125> */
	.type		mrg32k3aM2SubSeq,@object
	.size		mrg32k3aM2SubSeq,(mrg32k3aM1 - mrg32k3aM2SubSeq)
mrg32k3aM2SubSeq:
        /* <DEDUP_REMOVED lines=126> */
	.type		mrg32k3aM1,@object
	.size		mrg32k3aM1,(mrg32k3aM1Seq - mrg32k3aM1)
mrg32k3aM1:
        /* <DEDUP_REMOVED lines=144> */
	.type		mrg32k3aM1Seq,@object
	.size		mrg32k3aM1Seq,(mrg32k3aM2 - mrg32k3aM1Seq)
mrg32k3aM1Seq:
        /* <DEDUP_REMOVED lines=144> */
	.type		mrg32k3aM2,@object
	.size		mrg32k3aM2,(mrg32k3aM2Seq - mrg32k3aM2)
mrg32k3aM2:
        /* <DEDUP_REMOVED lines=144> */
	.type		mrg32k3aM2Seq,@object
	.size		mrg32k3aM2Seq,(precalc_xorwow_matrix - mrg32k3aM2Seq)
mrg32k3aM2Seq:
        /* <DEDUP_REMOVED lines=144> */
	.type		precalc_xorwow_matrix,@object
	.size		precalc_xorwow_matrix,(precalc_xorwow_offset_matrix - precalc_xorwow_matrix)
precalc_xorwow_matrix:
        /* <DEDUP_REMOVED lines=6400> */
	.type		precalc_xorwow_offset_matrix,@object
	.size		precalc_xorwow_offset_matrix,(.L_1 - precalc_xorwow_offset_matrix)
precalc_xorwow_offset_matrix:
        /* <DEDUP_REMOVED lines=6400> */
.L_1:


//--------------------- .nv.shared.reserved.0     --------------------------
	.section	.nv.shared.reserved.0,"aw",@nobits
	.weak		__nv_reservedSMEM_offset_0_alias
	.size		__nv_reservedSMEM_offset_0_alias, 0, 64
	.other		__nv_reservedSMEM_offset_0_alias,@"STO_CUDA_RESERVED_SHARED STV_DEFAULT"
__nv_reservedSMEM_offset_0_alias:
	.zero		0
	.zero		64


//--------------------- .nv.constant0._Z9layerNormPfS_iiii --------------------------
	.section	.nv.constant0._Z9layerNormPfS_iiii,"a",@progbits
	.sectionflags	@""
	.align	4
.nv.constant0._Z9layerNormPfS_iiii:
	.zero		928


//--------------------- SYMBOLS --------------------------

	.type		.nv.reservedSmem.offset0,@object
	.size		.nv.reservedSmem.offset0,0x4
